	.target	sm_100a

	.elftype	@"ET_EXEC"


//--------------------- .note.nv.tkinfo           --------------------------
	.section	.note.nv.tkinfo,"",@"SHT_NOTE"
	.sectionflags	@"SHF_NOTE_NV_TKINFO"
	.tkinfo
        /*0018*/ 	.word	0x00000002
        /*0030*/ 	.string	""
        /*0030*/ 	.string	"ptxas"
        /*0030*/ 	.string	"Cuda compilation tools, release 13.0, V13.0.88"
        /*0030*/ 	.string	"Build cuda_13.0.r13.0/compiler.36424714_0"
        /*0030*/ 	.string	"-arch sm_100a -m 64 "



//--------------------- .note.nv.cuinfo           --------------------------
	.section	.note.nv.cuinfo,"",@"SHT_NOTE"
	.sectionflags	@"SHF_NOTE_NV_CUINFO"
        /*0018*/ 	.short	0x0002
        /*001a*/ 	.short	0x0064
        /*001c*/ 	.short	0x0082
	.zero		2


//--------------------- .nv.info                  --------------------------
	.section	.nv.info,"",@"SHT_CUDA_INFO"
	.align	4


	//----- nvinfo : EIATTR_REGCOUNT
	.align		4
        /*0000*/ 	.byte	0x04, 0x2f
        /*0002*/ 	.short	(.L_19 - .L_18)
	.align		4
.L_18:
        /*0004*/ 	.word	index@(_ZN7cutlass13device_kernelINS_4gemm6kernel13GemmUniversalIN4cute5tupleIJiiiiEEENS1_10collective13CollectiveMmaINS1_35MainloopSm100TmaUmmaWarpSpecializedILi3ELi2ELi4ENS5_IJNS4_1CILi1EEESB_SB_EEEEENS5_IJNSA_ILi128EEESE_NSA_ILi32EEEEEENS_10tfloat32_tENS5_IJlSB_lEEESH_SI_NS4_8TiledMMAINS4_8MMA_AtomIJNS4_17SM100_MMA_TF32_SSISH_SH_fLi128ELi128ELNS4_4UMMA5MajorE0ELSN_0ELNSM_7ScaleInE0ELSO_0EEEEEENS4_6LayoutISC_NS5_IJNSA_ILi0EEESS_SS_EEEEENS5_IJNS4_10UnderscoreESV_SV_EEEEENS4_13SM90_TMA_LOADENS4_14ComposedLayoutINS4_7SwizzleILi3ELi4ELi3EEENS4_18smem_ptr_flag_bitsILi32EEENSR_INS5_IJNSA_ILi8EEESF_EEENS5_IJSF_SB_EEEEEEEvNS4_8identityESY_S18_vS19_EENS_8epilogue10collective18CollectiveEpilogueINS1B_23Sm100TmaWarpSpecializedILi4ELi2ELi16ELb1ELb0EEEJSG_NS5_IJNSR_ISE_SB_EENSR_INSA_ILi16EEESB_EEEEESH_SI_SH_SI_NS1B_6fusion15FusionCallbacksIS1F_NS1K_17LinearCombinationISH_fSH_fLNS_15FloatRoundStyleE2EEESG_S1J_JEEENS4_5SM1004TMEM4LOAD26SM100_TMEM_LOAD_32dp32b16xESY_NSZ_INS10_ILi2ELi4ELi3EEES13_NSR_INS5_IJS14_S1H_EEENS5_IJS1H_SB_EEEEEEENS4_39AutoVectorizingCopyWithAssumedAlignmentILi128EEENS4_14SM90_TMA_STOREES1Y_S20_S20_EEEvvEEEEvNT_6ParamsE)
        /*0008*/ 	.word	0x00000060


	//----- nvinfo : EIATTR_FRAME_SIZE
	.align		4
.L_19:
        /*000c*/ 	.byte	0x04, 0x11
        /*000e*/ 	.short	(.L_21 - .L_20)
	.align		4
.L_20:
        /*0010*/ 	.word	index@($__internal_2_$__cuda_sm10x_tcgen05_guardrail_trap_unallocated_columns_being_dealloced)
        /*0014*/ 	.word	0x00000000


	//----- nvinfo : EIATTR_FRAME_SIZE
	.align		4
.L_21:
        /*0018*/ 	.byte	0x04, 0x11
        /*001a*/ 	.short	(.L_23 - .L_22)
	.align		4
.L_22:
        /*001c*/ 	.word	index@($__internal_1_$__cuda_sm10x_tcgen05_guardrail_trap_phase_invalid_during_alloc)
        /*0020*/ 	.word	0x00000000


	//----- nvinfo : EIATTR_FRAME_SIZE
	.align		4
.L_23:
        /*0024*/ 	.byte	0x04, 0x11
        /*0026*/ 	.short	(.L_25 - .L_24)
	.align		4
.L_24:
        /*0028*/ 	.word	index@($__internal_0_$__cuda_sm10x_tcgen05_guardrail_trap_col_being_dealloced_not_returned_by_alloc)
        /*002c*/ 	.word	0x00000000


	//----- nvinfo : EIATTR_FRAME_SIZE
	.align		4
.L_25:
        /*0030*/ 	.byte	0x04, 0x11
        /*0032*/ 	.short	(.L_27 - .L_26)
	.align		4
.L_26:
        /*0034*/ 	.word	index@(_ZN7cutlass13device_kernelINS_4gemm6kernel13GemmUniversalIN4cute5tupleIJiiiiEEENS1_10collective13CollectiveMmaINS1_35MainloopSm100TmaUmmaWarpSpecializedILi3ELi2ELi4ENS5_IJNS4_1CILi1EEESB_SB_EEEEENS5_IJNSA_ILi128EEESE_NSA_ILi32EEEEEENS_10tfloat32_tENS5_IJlSB_lEEESH_SI_NS4_8TiledMMAINS4_8MMA_AtomIJNS4_17SM100_MMA_TF32_SSISH_SH_fLi128ELi128ELNS4_4UMMA5MajorE0ELSN_0ELNSM_7ScaleInE0ELSO_0EEEEEENS4_6LayoutISC_NS5_IJNSA_ILi0EEESS_SS_EEEEENS5_IJNS4_10UnderscoreESV_SV_EEEEENS4_13SM90_TMA_LOADENS4_14ComposedLayoutINS4_7SwizzleILi3ELi4ELi3EEENS4_18smem_ptr_flag_bitsILi32EEENSR_INS5_IJNSA_ILi8EEESF_EEENS5_IJSF_SB_EEEEEEEvNS4_8identityESY_S18_vS19_EENS_8epilogue10collective18CollectiveEpilogueINS1B_23Sm100TmaWarpSpecializedILi4ELi2ELi16ELb1ELb0EEEJSG_NS5_IJNSR_ISE_SB_EENSR_INSA_ILi16EEESB_EEEEESH_SI_SH_SI_NS1B_6fusion15FusionCallbacksIS1F_NS1K_17LinearCombinationISH_fSH_fLNS_15FloatRoundStyleE2EEESG_S1J_JEEENS4_5SM1004TMEM4LOAD26SM100_TMEM_LOAD_32dp32b16xESY_NSZ_INS10_ILi2ELi4ELi3EEES13_NSR_INS5_IJS14_S1H_EEENS5_IJS1H_SB_EEEEEEENS4_39AutoVectorizingCopyWithAssumedAlignmentILi128EEENS4_14SM90_TMA_STOREES1Y_S20_S20_EEEvvEEEEvNT_6ParamsE)
        /*0038*/ 	.word	0x00000000


	//----- nvinfo : EIATTR_MIN_STACK_SIZE
	.align		4
.L_27:
        /*003c*/ 	.byte	0x04, 0x12
        /*003e*/ 	.short	(.L_29 - .L_28)
	.align		4
.L_28:
        /*0040*/ 	.word	index@(_ZN7cutlass13device_kernelINS_4gemm6kernel13GemmUniversalIN4cute5tupleIJiiiiEEENS1_10collective13CollectiveMmaINS1_35MainloopSm100TmaUmmaWarpSpecializedILi3ELi2ELi4ENS5_IJNS4_1CILi1EEESB_SB_EEEEENS5_IJNSA_ILi128EEESE_NSA_ILi32EEEEEENS_10tfloat32_tENS5_IJlSB_lEEESH_SI_NS4_8TiledMMAINS4_8MMA_AtomIJNS4_17SM100_MMA_TF32_SSISH_SH_fLi128ELi128ELNS4_4UMMA5MajorE0ELSN_0ELNSM_7ScaleInE0ELSO_0EEEEEENS4_6LayoutISC_NS5_IJNSA_ILi0EEESS_SS_EEEEENS5_IJNS4_10UnderscoreESV_SV_EEEEENS4_13SM90_TMA_LOADENS4_14ComposedLayoutINS4_7SwizzleILi3ELi4ELi3EEENS4_18smem_ptr_flag_bitsILi32EEENSR_INS5_IJNSA_ILi8EEESF_EEENS5_IJSF_SB_EEEEEEEvNS4_8identityESY_S18_vS19_EENS_8epilogue10collective18CollectiveEpilogueINS1B_23Sm100TmaWarpSpecializedILi4ELi2ELi16ELb1ELb0EEEJSG_NS5_IJNSR_ISE_SB_EENSR_INSA_ILi16EEESB_EEEEESH_SI_SH_SI_NS1B_6fusion15FusionCallbacksIS1F_NS1K_17LinearCombinationISH_fSH_fLNS_15FloatRoundStyleE2EEESG_S1J_JEEENS4_5SM1004TMEM4LOAD26SM100_TMEM_LOAD_32dp32b16xESY_NSZ_INS10_ILi2ELi4ELi3EEES13_NSR_INS5_IJS14_S1H_EEENS5_IJS1H_SB_EEEEEEENS4_39AutoVectorizingCopyWithAssumedAlignmentILi128EEENS4_14SM90_TMA_STOREES1Y_S20_S20_EEEvvEEEEvNT_6ParamsE)
        /*0044*/ 	.word	0x00000000
.L_29:


//--------------------- .nv.compat                --------------------------
	.section	.nv.compat,"",@"SHT_CUDA_COMPAT_INFO"
	.align	4
        /*0000*/ 	.byte	0x02, 0x09, 0x01, 0x00, 0x02, 0x02, 0x02, 0x00, 0x02, 0x05, 0x05, 0x00, 0x03, 0x07, 0x01, 0x01
        /*0010*/ 	.byte	0x02, 0x03, 0x01, 0x00, 0x02, 0x06, 0x01, 0x00, 0x04, 0x0b, 0x08, 0x00, 0x09, 0x00, 0x00, 0x00
        /*0020*/ 	.byte	0x00, 0x00, 0x00, 0x00


//--------------------- .nv.info._ZN7cutlass13device_kernelINS_4gemm6kernel13GemmUniversalIN4cute5tupleIJiiiiEEENS1_10collective13CollectiveMmaINS1_35MainloopSm100TmaUmmaWarpSpecializedILi3ELi2ELi4ENS5_IJNS4_1CILi1EEESB_SB_EEEEENS5_IJNSA_ILi128EEESE_NSA_ILi32EEEEEENS_10tfloat32_tENS5_IJlSB_lEEESH_SI_NS4_8TiledMMAINS4_8MMA_AtomIJNS4_17SM100_MMA_TF32_SSISH_SH_fLi128ELi128ELNS4_4UMMA5MajorE0ELSN_0ELNSM_7ScaleInE0ELSO_0EEEEEENS4_6LayoutISC_NS5_IJNSA_ILi0EEESS_SS_EEEEENS5_IJNS4_10UnderscoreESV_SV_EEEEENS4_13SM90_TMA_LOADENS4_14ComposedLayoutINS4_7SwizzleILi3ELi4ELi3EEENS4_18smem_ptr_flag_bitsILi32EEENSR_INS5_IJNSA_ILi8EEESF_EEENS5_IJSF_SB_EEEEEEEvNS4_8identityESY_S18_vS19_EENS_8epilogue10collective18CollectiveEpilogueINS1B_23Sm100TmaWarpSpecializedILi4ELi2ELi16ELb1ELb0EEEJSG_NS5_IJNSR_ISE_SB_EENSR_INSA_ILi16EEESB_EEEEESH_SI_SH_SI_NS1B_6fusion15FusionCallbacksIS1F_NS1K_17LinearCombinationISH_fSH_fLNS_15FloatRoundStyleE2EEESG_S1J_JEEENS4_5SM1004TMEM4LOAD26SM100_TMEM_LOAD_32dp32b16xESY_NSZ_INS10_ILi2ELi4ELi3EEES13_NSR_INS5_IJS14_S1H_EEENS5_IJS1H_SB_EEEEEEENS4_39AutoVectorizingCopyWithAssumedAlignmentILi128EEENS4_14SM90_TMA_STOREES1Y_S20_S20_EEEvvEEEEvNT_6ParamsE --------------------------
	.section	.nv.info._ZN7cutlass13device_kernelINS_4gemm6kernel13GemmUniversalIN4cute5tupleIJiiiiEEENS1_10collective13CollectiveMmaINS1_35MainloopSm100TmaUmmaWarpSpecializedILi3ELi2ELi4ENS5_IJNS4_1CILi1EEESB_SB_EEEEENS5_IJNSA_ILi128EEESE_NSA_ILi32EEEEEENS_10tfloat32_tENS5_IJlSB_lEEESH_SI_NS4_8TiledMMAINS4_8MMA_AtomIJNS4_17SM100_MMA_TF32_SSISH_SH_fLi128ELi128ELNS4_4UMMA5MajorE0ELSN_0ELNSM_7ScaleInE0ELSO_0EEEEEENS4_6LayoutISC_NS5_IJNSA_ILi0EEESS_SS_EEEEENS5_IJNS4_10UnderscoreESV_SV_EEEEENS4_13SM90_TMA_LOADENS4_14ComposedLayoutINS4_7SwizzleILi3ELi4ELi3EEENS4_18smem_ptr_flag_bitsILi32EEENSR_INS5_IJNSA_ILi8EEESF_EEENS5_IJSF_SB_EEEEEEEvNS4_8identityESY_S18_vS19_EENS_8epilogue10collective18CollectiveEpilogueINS1B_23Sm100TmaWarpSpecializedILi4ELi2ELi16ELb1ELb0EEEJSG_NS5_IJNSR_ISE_SB_EENSR_INSA_ILi16EEESB_EEEEESH_SI_SH_SI_NS1B_6fusion15FusionCallbacksIS1F_NS1K_17LinearCombinationISH_fSH_fLNS_15FloatRoundStyleE2EEESG_S1J_JEEENS4_5SM1004TMEM4LOAD26SM100_TMEM_LOAD_32dp32b16xESY_NSZ_INS10_ILi2ELi4ELi3EEES13_NSR_INS5_IJS14_S1H_EEENS5_IJS1H_SB_EEEEEEENS4_39AutoVectorizingCopyWithAssumedAlignmentILi128EEENS4_14SM90_TMA_STOREES1Y_S20_S20_EEEvvEEEEvNT_6ParamsE,"",@"SHT_CUDA_INFO"
	.sectionflags	@""
	.align	4


	//----- nvinfo : EIATTR_CUDA_API_VERSION
	.align		4
        /*0000*/ 	.byte	0x04, 0x37
        /*0002*/ 	.short	(.L_31 - .L_30)
.L_30:
        /*0004*/ 	.word	0x00000082


	//----- nvinfo : EIATTR_KPARAM_INFO
	.align		4
.L_31:
        /*0008*/ 	.byte	0x04, 0x17
        /*000a*/ 	.short	(.L_33 - .L_32)
.L_32:
        /*000c*/ 	.word	0x00000000
        /*0010*/ 	.short	0x0000
        /*0012*/ 	.short	0x0000
        /*0014*/ 	.byte	0x00, 0xf0, 0x01, 0x20


	//----- nvinfo : EIATTR_AT_ENTRY_FRAGMENTS
	.align		4
.L_33:
        /*0018*/ 	.byte	0x04, 0x4f
        /*001a*/ 	.short	(.L_35 - .L_34)


	//   ....[0]....
.L_34:
        /*001c*/ 	.word	0x00000006


	//----- nvinfo : EIATTR_RESERVED_SMEM_USED
	.align		4
.L_35:
        /*0020*/ 	.byte	0x01, 0x41
	.zero		2


	//----- nvinfo : EIATTR_SPARSE_MMA_MASK
	.align		4
        /*0024*/ 	.byte	0x03, 0x50
        /*0026*/ 	.short	0x0000


	//----- nvinfo : EIATTR_TCGEN05_1CTA_USED
	.align		4
        /*0028*/ 	.byte	0x01, 0x51
	.zero		2


	//----- nvinfo : EIATTR_MAXREG_COUNT
	.align		4
        /*002c*/ 	.byte	0x03, 0x1b
        /*002e*/ 	.short	0x00ff


	//----- nvinfo : EIATTR_NUM_BARRIERS
	.align		4
        /*0030*/ 	.byte	0x02, 0x4c
        /*0032*/ 	.byte	0x07
	.zero		1


	//----- nvinfo : EIATTR_EXTERNS
	.align		4
        /*0034*/ 	.byte	0x04, 0x0f
        /*0036*/ 	.short	(.L_37 - .L_36)


	//   ....[0]....
	.align		4
.L_36:
        /*0038*/ 	.word	index@(__assertfail)


	//----- nvinfo : EIATTR_MERCURY_ISA_VERSION
	.align		4
.L_37:
        /*003c*/ 	.byte	0x03, 0x5f
        /*003e*/ 	.short	0x0101


	//----- nvinfo : EIATTR_INT_WARP_WIDE_INSTR_OFFSETS
	.align		4
        /*0040*/ 	.byte	0x04, 0x31
        /*0042*/ 	.short	(.L_39 - .L_38)


	//   ....[0]....
.L_38:
        /*0044*/ 	.word	0x00001db0


	//   ....[1]....
        /*0048*/ 	.word	0x00003770


	//   ....[2]....
        /*004c*/ 	.word	0x00003790


	//   ....[3]....
        /*0050*/ 	.word	0x000037c0


	//   ....[4]....
        /*0054*/ 	.word	0x000040f0


	//   ....[5]....
        /*0058*/ 	.word	0x00004160


	//   ....[6]....
        /*005c*/ 	.word	0x00004250


	//   ....[7]....
        /*0060*/ 	.word	0x000042d0


	//   ....[8]....
        /*0064*/ 	.word	0x000043c0


	//   ....[9]....
        /*0068*/ 	.word	0x00004440


	//   ....[10]....
        /*006c*/ 	.word	0x00004540


	//   ....[11]....
        /*0070*/ 	.word	0x000045d0


	//   ....[12]....
        /*0074*/ 	.word	0x000046d0


	//   ....[13]....
        /*0078*/ 	.word	0x000047b0


	//   ....[14]....
        /*007c*/ 	.word	0x00004850


	//   ....[15]....
        /*0080*/ 	.word	0x00004940


	//   ....[16]....
        /*0084*/ 	.word	0x000049e0


	//   ....[17]....
        /*0088*/ 	.word	0x00004af0


	//   ....[18]....
        /*008c*/ 	.word	0x00004c50


	//   ....[19]....
        /*0090*/ 	.word	0x00004da0


	//----- nvinfo : EIATTR_COOP_GROUP_MASK_REGIDS
	.align		4
.L_39:
        /*0094*/ 	.byte	0x04, 0x29
        /*0096*/ 	.short	(.L_41 - .L_40)


	//   ....[0]....
.L_40:
        /*0098*/ 	.word	0xffffffff


	//   ....[1]....
        /*009c*/ 	.word	0xffffffff


	//   ....[2]....
        /*00a0*/ 	.word	0xffffffff


	//   ....[3]....
        /*00a4*/ 	.word	0xffffffff


	//   ....[4]....
        /*00a8*/ 	.word	0xffffffff


	//   ....[5]....
        /*00ac*/ 	.word	0xffffffff


	//   ....[6]....
        /*00b0*/ 	.word	0xffffffff


	//   ....[7]....
        /*00b4*/ 	.word	0xffffffff


	//   ....[8]....
        /*00b8*/ 	.word	0xffffffff


	//   ....[9]....
        /*00bc*/ 	.word	0xffffffff


	//   ....[10]....
        /*00c0*/ 	.word	0xffffffff


	//   ....[11]....
        /*00c4*/ 	.word	0xffffffff


	//   ....[12]....
        /*00c8*/ 	.word	0xffffffff


	//----- nvinfo : EIATTR_COOP_GROUP_INSTR_OFFSETS
	.align		4
.L_41:
        /*00cc*/ 	.byte	0x04, 0x28
        /*00ce*/ 	.short	(.L_43 - .L_42)


	//   ....[0]....
.L_42:
        /*00d0*/ 	.word	0x00000090


	//   ....[1]....
        /*00d4*/ 	.word	0x000004d0


	//   ....[2]....
        /*00d8*/ 	.word	0x00000620


	//   ....[3]....
        /*00dc*/ 	.word	0x000007c0


	//   ....[4]....
        /*00e0*/ 	.word	0x000008c0


	//   ....[5]....
        /*00e4*/ 	.word	0x00000a30


	//   ....[6]....
        /*00e8*/ 	.word	0x00000bd0


	//   ....[7]....
        /*00ec*/ 	.word	0x00001c90


	//   ....[8]....
        /*00f0*/ 	.word	0x000029e0


	//   ....[9]....
        /*00f4*/ 	.word	0x00002bf0


	//   ....[10]....
        /*00f8*/ 	.word	0x00002c20


	//   ....[11]....
        /*00fc*/ 	.word	0x00003650


	//   ....[12]....
        /*0100*/ 	.word	0x00003880


	//----- nvinfo : EIATTR_VRC_CTA_INIT_COUNT
	.align		4
.L_43:
        /*0104*/ 	.byte	0x02, 0x4a
        /*0106*/ 	.byte	0x80
	.zero		1


	//----- nvinfo : EIATTR_SYSCALL_OFFSETS
	.align		4
        /*0108*/ 	.byte	0x04, 0x46
        /*010a*/ 	.short	(.L_45 - .L_44)


	//   ....[0]....
.L_44:
        /*010c*/ 	.word	0x00005810


	//   ....[1]....
        /*0110*/ 	.word	0x00005900


	//   ....[2]....
        /*0114*/ 	.word	0x00006060


	//   ....[3]....
        /*0118*/ 	.word	0x000069e0


	//   ....[4]....
        /*011c*/ 	.word	0x00007330


	//   ....[5]....
        /*0120*/ 	.word	0x00007cd0


	//   ....[6]....
        /*0124*/ 	.word	0x00008670


	//   ....[7]....
        /*0128*/ 	.word	0x00009040


	//   ....[8]....
        /*012c*/ 	.word	0x000099e0


	//   ....[9]....
        /*0130*/ 	.word	0x0000a330


	//----- nvinfo : EIATTR_MBARRIER_INSTR_OFFSETS
	.align		4
.L_45:
        /*0134*/ 	.byte	0x04, 0x39
        /*0136*/ 	.short	(.L_47 - .L_46)


	//   ....[0]....
.L_46:
        /*0138*/ 	.word	0x000005b0
        /*013c*/ 	.word	0x000000ff
        /*0140*/ 	.word	0x00000000
        /*0144*/ 	.short	0x0100
        /*0146*/ 	.byte	0x05
	.zero		1


	//   ....[1]....
        /*0148*/ 	.word	0x000005c0
        /*014c*/ 	.word	0x000000ff
        /*0150*/ 	.word	0x00000018
        /*0154*/ 	.short	0x0100
        /*0156*/ 	.byte	0x05
	.zero		1


	//   ....[2]....
        /*0158*/ 	.word	0x000005d0
        /*015c*/ 	.word	0x000000ff
        /*0160*/ 	.word	0x00000008
        /*0164*/ 	.short	0x0100
        /*0166*/ 	.byte	0x05
	.zero		1


	//   ....[3]....
        /*0168*/ 	.word	0x000005e0
        /*016c*/ 	.word	0x000000ff
        /*0170*/ 	.word	0x00000020
        /*0174*/ 	.short	0x0100
        /*0176*/ 	.byte	0x05
	.zero		1


	//   ....[4]....
        /*0178*/ 	.word	0x000005f0
        /*017c*/ 	.word	0x000000ff
        /*0180*/ 	.word	0x00000010
        /*0184*/ 	.short	0x0100
        /*0186*/ 	.byte	0x05
	.zero		1


	//   ....[5]....
        /*0188*/ 	.word	0x00000600
        /*018c*/ 	.word	0x000000ff
        /*0190*/ 	.word	0x00000028
        /*0194*/ 	.short	0x0100
        /*0196*/ 	.byte	0x05
	.zero		1


	//   ....[6]....
        /*0198*/ 	.word	0x00000730
        /*019c*/ 	.word	0x000000ff
        /*01a0*/ 	.word	0x00000030
        /*01a4*/ 	.short	0x0100
        /*01a6*/ 	.byte	0x07
	.zero		1


	//   ....[7]....
        /*01a8*/ 	.word	0x00000740
        /*01ac*/ 	.word	0x000000ff
        /*01b0*/ 	.word	0x00000050
        /*01b4*/ 	.short	0x0100
        /*01b6*/ 	.byte	0x07
	.zero		1


	//   ....[8]....
        /*01b8*/ 	.word	0x00000750
        /*01bc*/ 	.word	0x000000ff
        /*01c0*/ 	.word	0x00000038
        /*01c4*/ 	.short	0x0100
        /*01c6*/ 	.byte	0x07
	.zero		1


	//   ....[9]....
        /*01c8*/ 	.word	0x00000760
        /*01cc*/ 	.word	0x000000ff
        /*01d0*/ 	.word	0x00000058
        /*01d4*/ 	.short	0x0100
        /*01d6*/ 	.byte	0x07
	.zero		1


	//   ....[10]....
        /*01d8*/ 	.word	0x00000770
        /*01dc*/ 	.word	0x000000ff
        /*01e0*/ 	.word	0x00000040
        /*01e4*/ 	.short	0x0100
        /*01e6*/ 	.byte	0x07
	.zero		1


	//   ....[11]....
        /*01e8*/ 	.word	0x00000780
        /*01ec*/ 	.word	0x000000ff
        /*01f0*/ 	.word	0x00000060
        /*01f4*/ 	.short	0x0100
        /*01f6*/ 	.byte	0x07
	.zero		1


	//   ....[12]....
        /*01f8*/ 	.word	0x00000790
        /*01fc*/ 	.word	0x000000ff
        /*0200*/ 	.word	0x00000048
        /*0204*/ 	.short	0x0100
        /*0206*/ 	.byte	0x07
	.zero		1


	//   ....[13]....
        /*0208*/ 	.word	0x000007a0
        /*020c*/ 	.word	0x000000ff
        /*0210*/ 	.word	0x00000068
        /*0214*/ 	.short	0x0100
        /*0216*/ 	.byte	0x07
	.zero		1


	//   ....[14]....
        /*0218*/ 	.word	0x00000890
        /*021c*/ 	.word	0x000000ff
        /*0220*/ 	.word	0x00000070
        /*0224*/ 	.short	0x0100
        /*0226*/ 	.byte	0x05
	.zero		1


	//   ....[15]....
        /*0228*/ 	.word	0x000008a0
        /*022c*/ 	.word	0x000000ff
        /*0230*/ 	.word	0x00000078
        /*0234*/ 	.short	0x0100
        /*0236*/ 	.byte	0x05
	.zero		1


	//   ....[16]....
        /*0238*/ 	.word	0x000009e0
        /*023c*/ 	.word	0x000000ff
        /*0240*/ 	.word	0x00000080
        /*0244*/ 	.short	0x0100
        /*0246*/ 	.byte	0x05
	.zero		1


	//   ....[17]....
        /*0248*/ 	.word	0x000009f0
        /*024c*/ 	.word	0x000000ff
        /*0250*/ 	.word	0x00000090
        /*0254*/ 	.short	0x0100
        /*0256*/ 	.byte	0x05
	.zero		1


	//   ....[18]....
        /*0258*/ 	.word	0x00000a00
        /*025c*/ 	.word	0x000000ff
        /*0260*/ 	.word	0x00000088
        /*0264*/ 	.short	0x0100
        /*0266*/ 	.byte	0x05
	.zero		1


	//   ....[19]....
        /*0268*/ 	.word	0x00000a10
        /*026c*/ 	.word	0x000000ff
        /*0270*/ 	.word	0x00000098
        /*0274*/ 	.short	0x0100
        /*0276*/ 	.byte	0x05
	.zero		1


	//   ....[20]....
        /*0278*/ 	.word	0x00000b40
        /*027c*/ 	.word	0x000000ff
        /*0280*/ 	.word	0x000000a0
        /*0284*/ 	.short	0x0100
        /*0286*/ 	.byte	0x07
	.zero		1


	//   ....[21]....
        /*0288*/ 	.word	0x00000b50
        /*028c*/ 	.word	0x000000ff
        /*0290*/ 	.word	0x000000c0
        /*0294*/ 	.short	0x0100
        /*0296*/ 	.byte	0x07
	.zero		1


	//   ....[22]....
        /*0298*/ 	.word	0x00000b60
        /*029c*/ 	.word	0x000000ff
        /*02a0*/ 	.word	0x000000a8
        /*02a4*/ 	.short	0x0100
        /*02a6*/ 	.byte	0x07
	.zero		1


	//   ....[23]....
        /*02a8*/ 	.word	0x00000b70
        /*02ac*/ 	.word	0x000000ff
        /*02b0*/ 	.word	0x000000c8
        /*02b4*/ 	.short	0x0100
        /*02b6*/ 	.byte	0x07
	.zero		1


	//   ....[24]....
        /*02b8*/ 	.word	0x00000b80
        /*02bc*/ 	.word	0x000000ff
        /*02c0*/ 	.word	0x000000b0
        /*02c4*/ 	.short	0x0100
        /*02c6*/ 	.byte	0x07
	.zero		1


	//   ....[25]....
        /*02c8*/ 	.word	0x00000b90
        /*02cc*/ 	.word	0x000000ff
        /*02d0*/ 	.word	0x000000d0
        /*02d4*/ 	.short	0x0100
        /*02d6*/ 	.byte	0x07
	.zero		1


	//   ....[26]....
        /*02d8*/ 	.word	0x00000ba0
        /*02dc*/ 	.word	0x000000ff
        /*02e0*/ 	.word	0x000000b8
        /*02e4*/ 	.short	0x0100
        /*02e6*/ 	.byte	0x07
	.zero		1


	//   ....[27]....
        /*02e8*/ 	.word	0x00000bb0
        /*02ec*/ 	.word	0x000000ff
        /*02f0*/ 	.word	0x000000d8
        /*02f4*/ 	.short	0x0100
        /*02f6*/ 	.byte	0x07
	.zero		1


	//   ....[28]....
        /*02f8*/ 	.word	0x00000ca0
        /*02fc*/ 	.word	0x000000ff
        /*0300*/ 	.word	0x000000e0
        /*0304*/ 	.short	0x0100
        /*0306*/ 	.byte	0x05
	.zero		1


	//   ....[29]....
        /*0308*/ 	.word	0x00000cb0
        /*030c*/ 	.word	0x000000ff
        /*0310*/ 	.word	0x000000f0
        /*0314*/ 	.short	0x0100
        /*0316*/ 	.byte	0x05
	.zero		1


	//   ....[30]....
        /*0318*/ 	.word	0x00000cc0
        /*031c*/ 	.word	0x000000ff
        /*0320*/ 	.word	0x000000e8
        /*0324*/ 	.short	0x0100
        /*0326*/ 	.byte	0x05
	.zero		1


	//   ....[31]....
        /*0328*/ 	.word	0x00000cd0
        /*032c*/ 	.word	0x000000ff
        /*0330*/ 	.word	0x000000f8
        /*0334*/ 	.short	0x0100
        /*0336*/ 	.byte	0x05
	.zero		1


	//   ....[32]....
        /*0338*/ 	.word	0x000015b0
        /*033c*/ 	.word	0x00000003
        /*0340*/ 	.word	0x000000f0
        /*0344*/ 	.short	0x010a
        /*0346*/ 	.byte	0xff
	.zero		1


	//   ....[33]....
        /*0348*/ 	.word	0x000015e0
        /*034c*/ 	.word	0x00000003
        /*0350*/ 	.word	0x000000e0
        /*0354*/ 	.short	0x0101
        /*0356*/ 	.byte	0xff
	.zero		1


	//   ....[34]....
        /*0358*/ 	.word	0x000016b0
        /*035c*/ 	.word	0x000000ff
        /*0360*/ 	.word	0x00000018
        /*0364*/ 	.short	0x010a
        /*0366*/ 	.byte	0x08
	.zero		1


	//   ....[35]....
        /*0368*/ 	.word	0x00001750
        /*036c*/ 	.word	0x000000ff
        /*0370*/ 	.word	0x00000018
        /*0374*/ 	.short	0x010a
        /*0376*/ 	.byte	0x21
	.zero		1


	//   ....[36]....
        /*0378*/ 	.word	0x000018b0
        /*037c*/ 	.word	0x000000ff
        /*0380*/ 	.word	0x00000018
        /*0384*/ 	.short	0x010a
        /*0386*/ 	.byte	0x08
	.zero		1


	//   ....[37]....
        /*0388*/ 	.word	0x000019a0
        /*038c*/ 	.word	0x000000ff
        /*0390*/ 	.word	0x00000078
        /*0394*/ 	.short	0x0101
        /*0396*/ 	.byte	0x04
	.zero		1


	//   ....[38]....
        /*0398*/ 	.word	0x000019c0
        /*039c*/ 	.word	0x000000ff
        /*03a0*/ 	.word	0x00000018
        /*03a4*/ 	.short	0x010a
        /*03a6*/ 	.byte	0x08
	.zero		1


	//   ....[39]....
        /*03a8*/ 	.word	0x00001a40
        /*03ac*/ 	.word	0x000000ff
        /*03b0*/ 	.word	0x00000018
        /*03b4*/ 	.short	0x010a
        /*03b6*/ 	.byte	0x11
	.zero		1


	//   ....[40]....
        /*03b8*/ 	.word	0x00001ba0
        /*03bc*/ 	.word	0x000000ff
        /*03c0*/ 	.word	0x00000018
        /*03c4*/ 	.short	0x010a
        /*03c6*/ 	.byte	0x08
	.zero		1


	//   ....[41]....
        /*03c8*/ 	.word	0x00001cc0
        /*03cc*/ 	.word	0x00000002
        /*03d0*/ 	.word	0x00000080
        /*03d4*/ 	.short	0x010a
        /*03d6*/ 	.byte	0xff
	.zero		1


	//   ....[42]....
        /*03d8*/ 	.word	0x00001d80
        /*03dc*/ 	.word	0x00000002
        /*03e0*/ 	.word	0x00000000
        /*03e4*/ 	.short	0x0101
        /*03e6*/ 	.byte	0xff
	.zero		1


	//   ....[43]....
        /*03e8*/ 	.word	0x000022e0
        /*03ec*/ 	.word	0x000000ff
        /*03f0*/ 	.word	0x00000000
        /*03f4*/ 	.short	0x010a
        /*03f6*/ 	.byte	0x05
	.zero		1


	//   ....[44]....
        /*03f8*/ 	.word	0x00002370
        /*03fc*/ 	.word	0x000000ff
        /*0400*/ 	.word	0x00000000
        /*0404*/ 	.short	0x010a
        /*0406*/ 	.byte	0x05
	.zero		1


	//   ....[45]....
        /*0408*/ 	.word	0x00002410
        /*040c*/ 	.word	0x00000000
        /*0410*/ 	.word	0x00000000
        /*0414*/ 	.short	0x010a
        /*0416*/ 	.byte	0xff
	.zero		1


	//   ....[46]....
        /*0418*/ 	.word	0x00002530
        /*041c*/ 	.word	0x00000000
        /*0420*/ 	.word	0x000000e0
        /*0424*/ 	.short	0x010a
        /*0426*/ 	.byte	0xff
	.zero		1


	//   ....[47]....
        /*0428*/ 	.word	0x00002590
        /*042c*/ 	.word	0x00000004
        /*0430*/ 	.word	0x00000000
        /*0434*/ 	.short	0x0101
        /*0436*/ 	.byte	0xff
	.zero		1


	//   ....[48]....
        /*0438*/ 	.word	0x000025b0
        /*043c*/ 	.word	0x000000ff
        /*0440*/ 	.word	0x00000090
        /*0444*/ 	.short	0x010a
        /*0446*/ 	.byte	0x05
	.zero		1


	//   ....[49]....
        /*0448*/ 	.word	0x000026d0
        /*044c*/ 	.word	0x00000000
        /*0450*/ 	.word	0x00000080
        /*0454*/ 	.short	0x010a
        /*0456*/ 	.byte	0xff
	.zero		1


	//   ....[50]....
        /*0458*/ 	.word	0x000027e0
        /*045c*/ 	.word	0x00000000
        /*0460*/ 	.word	0x00000000
        /*0464*/ 	.short	0x0101
        /*0466*/ 	.byte	0xff
	.zero		1


	//   ....[51]....
        /*0468*/ 	.word	0x00002870
        /*046c*/ 	.word	0x000000ff
        /*0470*/ 	.word	0x00000090
        /*0474*/ 	.short	0x0106
        /*0476*/ 	.byte	0x05
	.zero		1


	//   ....[52]....
        /*0478*/ 	.word	0x00002890
        /*047c*/ 	.word	0x000000ff
        /*0480*/ 	.word	0x00000090
        /*0484*/ 	.short	0x010a
        /*0486*/ 	.byte	0x05
	.zero		1


	//   ....[53]....
        /*0488*/ 	.word	0x00002920
        /*048c*/ 	.word	0x000000ff
        /*0490*/ 	.word	0x00000090
        /*0494*/ 	.short	0x0106
        /*0496*/ 	.byte	0x04
	.zero		1


	//   ....[54]....
        /*0498*/ 	.word	0x00002960
        /*049c*/ 	.word	0x00000000
        /*04a0*/ 	.word	0x00000090
        /*04a4*/ 	.short	0x010a
        /*04a6*/ 	.byte	0xff
	.zero		1


	//   ....[55]....
        /*04a8*/ 	.word	0x00002ea0
        /*04ac*/ 	.word	0x00000000
        /*04b0*/ 	.word	0x00000080
        /*04b4*/ 	.short	0x010a
        /*04b6*/ 	.byte	0xff
	.zero		1


	//   ....[56]....
        /*04b8*/ 	.word	0x00002fb0
        /*04bc*/ 	.word	0x00000003
        /*04c0*/ 	.word	0x00000000
        /*04c4*/ 	.short	0x0101
        /*04c6*/ 	.byte	0xff
	.zero		1


	//   ....[57]....
        /*04c8*/ 	.word	0x00002fc0
        /*04cc*/ 	.word	0x000000ff
        /*04d0*/ 	.word	0x00000000
        /*04d4*/ 	.short	0x010a
        /*04d6*/ 	.byte	0x06
	.zero		1


	//   ....[58]....
        /*04d8*/ 	.word	0x00002fe0
        /*04dc*/ 	.word	0x000000ff
        /*04e0*/ 	.word	0x000000c0
        /*04e4*/ 	.short	0x010a
        /*04e6*/ 	.byte	0x07
	.zero		1


	//   ....[59]....
        /*04e8*/ 	.word	0x000030b0
        /*04ec*/ 	.word	0x000000ff
        /*04f0*/ 	.word	0x00000000
        /*04f4*/ 	.short	0x010a
        /*04f6*/ 	.byte	0x06
	.zero		1


	//   ....[60]....
        /*04f8*/ 	.word	0x000031e0
        /*04fc*/ 	.word	0x000000ff
        /*0500*/ 	.word	0x00000000
        /*0504*/ 	.short	0x010a
        /*0506*/ 	.byte	0x1a
	.zero		1


	//   ....[61]....
        /*0508*/ 	.word	0x00003480
        /*050c*/ 	.word	0x000000ff
        /*0510*/ 	.word	0x00000000
        /*0514*/ 	.short	0x010a
        /*0516*/ 	.byte	0x06
	.zero		1


	//   ....[62]....
        /*0518*/ 	.word	0x00003510
        /*051c*/ 	.word	0x000000ff
        /*0520*/ 	.word	0x00000000
        /*0524*/ 	.short	0x010a
        /*0526*/ 	.byte	0x06
	.zero		1


	//   ....[63]....
        /*0528*/ 	.word	0x000035a0
        /*052c*/ 	.word	0x000000ff
        /*0530*/ 	.word	0x00000000
        /*0534*/ 	.short	0x010a
        /*0536*/ 	.byte	0x06
	.zero		1


	//   ....[64]....
        /*0538*/ 	.word	0x00003630
        /*053c*/ 	.word	0x000000ff
        /*0540*/ 	.word	0x00000000
        /*0544*/ 	.short	0x010a
        /*0546*/ 	.byte	0x07
	.zero		1


	//   ....[65]....
        /*0548*/ 	.word	0x00003a90
        /*054c*/ 	.word	0x00000000
        /*0550*/ 	.word	0x00000080
        /*0554*/ 	.short	0x010a
        /*0556*/ 	.byte	0xff
	.zero		1


	//   ....[66]....
        /*0558*/ 	.word	0x00003b50
        /*055c*/ 	.word	0x00000000
        /*0560*/ 	.word	0x00000000
        /*0564*/ 	.short	0x0101
        /*0566*/ 	.byte	0xff
	.zero		1


	//   ....[67]....
        /*0568*/ 	.word	0x00003e70
        /*056c*/ 	.word	0x000000ff
        /*0570*/ 	.word	0x00000078
        /*0574*/ 	.short	0x010a
        /*0576*/ 	.byte	0x07
	.zero		1


	//   ....[68]....
        /*0578*/ 	.word	0x00004070
        /*057c*/ 	.word	0x000000ff
        /*0580*/ 	.word	0x00000050
        /*0584*/ 	.short	0x010a
        /*0586*/ 	.byte	0x07
	.zero		1


	//   ....[69]....
        /*0588*/ 	.word	0x000041f0
        /*058c*/ 	.word	0x000000ff
        /*0590*/ 	.word	0x00000030
        /*0594*/ 	.short	0x010b
        /*0596*/ 	.byte	0x07
	.zero		1


	//   ....[70]....
        /*0598*/ 	.word	0x00004200
        /*059c*/ 	.word	0x000000ff
        /*05a0*/ 	.word	0x00000000
        /*05a4*/ 	.short	0x0101
        /*05a6*/ 	.byte	0x15
	.zero		1


	//   ....[71]....
        /*05a8*/ 	.word	0x00004220
        /*05ac*/ 	.word	0x000000ff
        /*05b0*/ 	.word	0x00000058
        /*05b4*/ 	.short	0x010a
        /*05b6*/ 	.byte	0x07
	.zero		1


	//   ....[72]....
        /*05b8*/ 	.word	0x00004360
        /*05bc*/ 	.word	0x000000ff
        /*05c0*/ 	.word	0x00000038
        /*05c4*/ 	.short	0x010b
        /*05c6*/ 	.byte	0x07
	.zero		1


	//   ....[73]....
        /*05c8*/ 	.word	0x00004370
        /*05cc*/ 	.word	0x000000ff
        /*05d0*/ 	.word	0x00000000
        /*05d4*/ 	.short	0x0101
        /*05d6*/ 	.byte	0x0f
	.zero		1


	//   ....[74]....
        /*05d8*/ 	.word	0x00004390
        /*05dc*/ 	.word	0x000000ff
        /*05e0*/ 	.word	0x00000060
        /*05e4*/ 	.short	0x010a
        /*05e6*/ 	.byte	0x07
	.zero		1


	//   ....[75]....
        /*05e8*/ 	.word	0x000044e0
        /*05ec*/ 	.word	0x000000ff
        /*05f0*/ 	.word	0x00000040
        /*05f4*/ 	.short	0x010b
        /*05f6*/ 	.byte	0x07
	.zero		1


	//   ....[76]....
        /*05f8*/ 	.word	0x000044f0
        /*05fc*/ 	.word	0x000000ff
        /*0600*/ 	.word	0x00000000
        /*0604*/ 	.short	0x0101
        /*0606*/ 	.byte	0x0e
	.zero		1


	//   ....[77]....
        /*0608*/ 	.word	0x00004510
        /*060c*/ 	.word	0x000000ff
        /*0610*/ 	.word	0x00000068
        /*0614*/ 	.short	0x010a
        /*0616*/ 	.byte	0x07
	.zero		1


	//   ....[78]....
        /*0618*/ 	.word	0x00004670
        /*061c*/ 	.word	0x000000ff
        /*0620*/ 	.word	0x00000048
        /*0624*/ 	.short	0x010b
        /*0626*/ 	.byte	0x07
	.zero		1


	//   ....[79]....
        /*0628*/ 	.word	0x00004680
        /*062c*/ 	.word	0x000000ff
        /*0630*/ 	.word	0x00000000
        /*0634*/ 	.short	0x0101
        /*0636*/ 	.byte	0x0d
	.zero		1


	//   ....[80]....
        /*0638*/ 	.word	0x000046a0
        /*063c*/ 	.word	0x000000ff
        /*0640*/ 	.word	0x00000050
        /*0644*/ 	.short	0x010a
        /*0646*/ 	.byte	0x07
	.zero		1


	//   ....[81]....
        /*0648*/ 	.word	0x000047f0
        /*064c*/ 	.word	0x000000ff
        /*0650*/ 	.word	0x00000030
        /*0654*/ 	.short	0x010b
        /*0656*/ 	.byte	0x07
	.zero		1


	//   ....[82]....
        /*0658*/ 	.word	0x00004800
        /*065c*/ 	.word	0x000000ff
        /*0660*/ 	.word	0x00000000
        /*0664*/ 	.short	0x0101
        /*0666*/ 	.byte	0x15
	.zero		1


	//   ....[83]....
        /*0668*/ 	.word	0x00004820
        /*066c*/ 	.word	0x000000ff
        /*0670*/ 	.word	0x00000058
        /*0674*/ 	.short	0x010a
        /*0676*/ 	.byte	0x07
	.zero		1


	//   ....[84]....
        /*0678*/ 	.word	0x00004980
        /*067c*/ 	.word	0x000000ff
        /*0680*/ 	.word	0x00000038
        /*0684*/ 	.short	0x010b
        /*0686*/ 	.byte	0x07
	.zero		1


	//   ....[85]....
        /*0688*/ 	.word	0x00004990
        /*068c*/ 	.word	0x000000ff
        /*0690*/ 	.word	0x00000000
        /*0694*/ 	.short	0x0101
        /*0696*/ 	.byte	0x0f
	.zero		1


	//   ....[86]....
        /*0698*/ 	.word	0x000049a0
        /*069c*/ 	.word	0x000000ff
        /*06a0*/ 	.word	0x00000060
        /*06a4*/ 	.short	0x010a
        /*06a6*/ 	.byte	0x07
	.zero		1


	//   ....[87]....
        /*06a8*/ 	.word	0x00004b40
        /*06ac*/ 	.word	0x000000ff
        /*06b0*/ 	.word	0x00000040
        /*06b4*/ 	.short	0x010b
        /*06b6*/ 	.byte	0x07
	.zero		1


	//   ....[88]....
        /*06b8*/ 	.word	0x00004bb0
        /*06bc*/ 	.word	0x000000ff
        /*06c0*/ 	.word	0x00000000
        /*06c4*/ 	.short	0x0101
        /*06c6*/ 	.byte	0x0e
	.zero		1


	//   ....[89]....
        /*06c8*/ 	.word	0x00004be0
        /*06cc*/ 	.word	0x000000ff
        /*06d0*/ 	.word	0x00000068
        /*06d4*/ 	.short	0x010a
        /*06d6*/ 	.byte	0x07
	.zero		1


	//   ....[90]....
        /*06d8*/ 	.word	0x00004de0
        /*06dc*/ 	.word	0x000000ff
        /*06e0*/ 	.word	0x00000048
        /*06e4*/ 	.short	0x010b
        /*06e6*/ 	.byte	0x07
	.zero		1


	//   ....[91]....
        /*06e8*/ 	.word	0x00004e00
        /*06ec*/ 	.word	0x000000ff
        /*06f0*/ 	.word	0x00000000
        /*06f4*/ 	.short	0x0101
        /*06f6*/ 	.byte	0x0d
	.zero		1


	//   ....[92]....
        /*06f8*/ 	.word	0x00004e20
        /*06fc*/ 	.word	0x000000ff
        /*0700*/ 	.word	0x00000050
        /*0704*/ 	.short	0x010a
        /*0706*/ 	.byte	0x07
	.zero		1


	//   ....[93]....
        /*0708*/ 	.word	0x00004e40
        /*070c*/ 	.word	0x000000ff
        /*0710*/ 	.word	0x00000058
        /*0714*/ 	.short	0x010a
        /*0716*/ 	.byte	0x07
	.zero		1


	//   ....[94]....
        /*0718*/ 	.word	0x00004e60
        /*071c*/ 	.word	0x000000ff
        /*0720*/ 	.word	0x00000060
        /*0724*/ 	.short	0x010a
        /*0726*/ 	.byte	0x07
	.zero		1


	//   ....[95]....
        /*0728*/ 	.word	0x00004eb0
        /*072c*/ 	.word	0x00000002
        /*0730*/ 	.word	0x00000068
        /*0734*/ 	.short	0x010a
        /*0736*/ 	.byte	0xff
	.zero		1


	//   ....[96]....
        /*0738*/ 	.word	0x000051d0
        /*073c*/ 	.word	0x00000000
        /*0740*/ 	.word	0x00000080
        /*0744*/ 	.short	0x010a
        /*0746*/ 	.byte	0xff
	.zero		1


	//   ....[97]....
        /*0748*/ 	.word	0x000052e0
        /*074c*/ 	.word	0x00000000
        /*0750*/ 	.word	0x00000000
        /*0754*/ 	.short	0x0101
        /*0756*/ 	.byte	0xff
	.zero		1


	//   ....[98]....
        /*0758*/ 	.word	0x00005d30
        /*075c*/ 	.word	0x000000ff
        /*0760*/ 	.word	0x00000030
        /*0764*/ 	.short	0x010a
        /*0766*/ 	.byte	0x30
	.zero		1


	//   ....[99]....
        /*0768*/ 	.word	0x00005d60
        /*076c*/ 	.word	0x00000057
        /*0770*/ 	.word	0x000000a0
        /*0774*/ 	.short	0x010a
        /*0776*/ 	.byte	0xff
	.zero		1


	//   ....[100]....
        /*0778*/ 	.word	0x00005e50
        /*077c*/ 	.word	0x000000ff
        /*0780*/ 	.word	0x00000030
        /*0784*/ 	.short	0x010a
        /*0786*/ 	.byte	0x30
	.zero		1


	//   ....[101]....
        /*0788*/ 	.word	0x00005f40
        /*078c*/ 	.word	0x00000057
        /*0790*/ 	.word	0x000000a0
        /*0794*/ 	.short	0x010a
        /*0796*/ 	.byte	0xff
	.zero		1


	//   ....[102]....
        /*0798*/ 	.word	0x00006710
        /*079c*/ 	.word	0x00000000
        /*07a0*/ 	.word	0x00000000
        /*07a4*/ 	.short	0x0101
        /*07a6*/ 	.byte	0xff
	.zero		1


	//   ....[103]....
        /*07a8*/ 	.word	0x00006720
        /*07ac*/ 	.word	0x00000003
        /*07b0*/ 	.word	0x00000030
        /*07b4*/ 	.short	0x010a
        /*07b6*/ 	.byte	0xff
	.zero		1


	//   ....[104]....
        /*07b8*/ 	.word	0x00006800
        /*07bc*/ 	.word	0x00000003
        /*07c0*/ 	.word	0x00000030
        /*07c4*/ 	.short	0x010a
        /*07c6*/ 	.byte	0xff
	.zero		1


	//   ....[105]....
        /*07c8*/ 	.word	0x00007060
        /*07cc*/ 	.word	0x0000005a
        /*07d0*/ 	.word	0x00000000
        /*07d4*/ 	.short	0x0101
        /*07d6*/ 	.byte	0xff
	.zero		1


	//   ....[106]....
        /*07d8*/ 	.word	0x00007080
        /*07dc*/ 	.word	0x0000005b
        /*07e0*/ 	.word	0x00000030
        /*07e4*/ 	.short	0x010a
        /*07e6*/ 	.byte	0xff
	.zero		1


	//   ....[107]....
        /*07e8*/ 	.word	0x00007150
        /*07ec*/ 	.word	0x0000005b
        /*07f0*/ 	.word	0x00000030
        /*07f4*/ 	.short	0x010a
        /*07f6*/ 	.byte	0xff
	.zero		1


	//   ....[108]....
        /*07f8*/ 	.word	0x000079b0
        /*07fc*/ 	.word	0x0000005a
        /*0800*/ 	.word	0x00000000
        /*0804*/ 	.short	0x0101
        /*0806*/ 	.byte	0xff
	.zero		1


	//   ....[109]....
        /*0808*/ 	.word	0x000079d0
        /*080c*/ 	.word	0x0000005b
        /*0810*/ 	.word	0x00000030
        /*0814*/ 	.short	0x010a
        /*0816*/ 	.byte	0xff
	.zero		1


	//   ....[110]....
        /*0818*/ 	.word	0x00007ab0
        /*081c*/ 	.word	0x0000005b
        /*0820*/ 	.word	0x00000030
        /*0824*/ 	.short	0x010a
        /*0826*/ 	.byte	0xff
	.zero		1


	//   ....[111]....
        /*0828*/ 	.word	0x00008350
        /*082c*/ 	.word	0x0000005b
        /*0830*/ 	.word	0x00000000
        /*0834*/ 	.short	0x0101
        /*0836*/ 	.byte	0xff
	.zero		1


	//   ....[112]....
        /*0838*/ 	.word	0x00008370
        /*083c*/ 	.word	0x0000005c
        /*0840*/ 	.word	0x00000030
        /*0844*/ 	.short	0x010a
        /*0846*/ 	.byte	0xff
	.zero		1


	//   ....[113]....
        /*0848*/ 	.word	0x00008440
        /*084c*/ 	.word	0x0000005c
        /*0850*/ 	.word	0x00000030
        /*0854*/ 	.short	0x010a
        /*0856*/ 	.byte	0xff
	.zero		1


	//   ....[114]....
        /*0858*/ 	.word	0x00008d20
        /*085c*/ 	.word	0x0000005b
        /*0860*/ 	.word	0x00000000
        /*0864*/ 	.short	0x0101
        /*0866*/ 	.byte	0xff
	.zero		1


	//   ....[115]....
        /*0868*/ 	.word	0x00008d40
        /*086c*/ 	.word	0x0000005c
        /*0870*/ 	.word	0x00000030
        /*0874*/ 	.short	0x010a
        /*0876*/ 	.byte	0xff
	.zero		1


	//   ....[116]....
        /*0878*/ 	.word	0x00008e10
        /*087c*/ 	.word	0x0000005c
        /*0880*/ 	.word	0x00000030
        /*0884*/ 	.short	0x010a
        /*0886*/ 	.byte	0xff
	.zero		1


	//   ....[117]....
        /*0888*/ 	.word	0x000096c0
        /*088c*/ 	.word	0x0000005b
        /*0890*/ 	.word	0x00000000
        /*0894*/ 	.short	0x0101
        /*0896*/ 	.byte	0xff
	.zero		1


	//   ....[118]....
        /*0898*/ 	.word	0x000096e0
        /*089c*/ 	.word	0x0000005c
        /*08a0*/ 	.word	0x00000030
        /*08a4*/ 	.short	0x010a
        /*08a6*/ 	.byte	0xff
	.zero		1


	//   ....[119]....
        /*08a8*/ 	.word	0x000097b0
        /*08ac*/ 	.word	0x0000005c
        /*08b0*/ 	.word	0x00000030
        /*08b4*/ 	.short	0x010a
        /*08b6*/ 	.byte	0xff
	.zero		1


	//   ....[120]....
        /*08b8*/ 	.word	0x0000a060
        /*08bc*/ 	.word	0x0000005b
        /*08c0*/ 	.word	0x00000000
        /*08c4*/ 	.short	0x0101
        /*08c6*/ 	.byte	0xff
	.zero		1


	//   ....[121]....
        /*08c8*/ 	.word	0x0000a080
        /*08cc*/ 	.word	0x0000005c
        /*08d0*/ 	.word	0x00000030
        /*08d4*/ 	.short	0x010a
        /*08d6*/ 	.byte	0xff
	.zero		1


	//   ....[122]....
        /*08d8*/ 	.word	0x0000a150
        /*08dc*/ 	.word	0x0000005c
        /*08e0*/ 	.word	0x00000030
        /*08e4*/ 	.short	0x010a
        /*08e6*/ 	.byte	0xff
	.zero		1


	//   ....[123]....
        /*08e8*/ 	.word	0x0000a490
        /*08ec*/ 	.word	0x000000ff
        /*08f0*/ 	.word	0x00000000
        /*08f4*/ 	.short	0x0101
        /*08f6*/ 	.byte	0x05
	.zero		1


	//   ....[124]....
        /*08f8*/ 	.word	0x0000aa10
        /*08fc*/ 	.word	0x00000002
        /*0900*/ 	.word	0x00000000
        /*0904*/ 	.short	0x0101
        /*0906*/ 	.byte	0xff
	.zero		1


	//   ....[125]....
        /*0908*/ 	.word	0x0000ac80
        /*090c*/ 	.word	0x000000ff
        /*0910*/ 	.word	0x00000000
        /*0914*/ 	.short	0x0101
        /*0916*/ 	.byte	0x04
	.zero		1


	//   ....[126]....
        /*0918*/ 	.word	0x0000aca0
        /*091c*/ 	.word	0x00000003
        /*0920*/ 	.word	0x000000f0
        /*0924*/ 	.short	0x010a
        /*0926*/ 	.byte	0xff
	.zero		1


	//   ....[127]....
        /*0928*/ 	.word	0x0000ad00
        /*092c*/ 	.word	0x00000002
        /*0930*/ 	.word	0x00000018
        /*0934*/ 	.short	0x010a
        /*0936*/ 	.byte	0xff
	.zero		1


	//   ....[128]....
        /*0938*/ 	.word	0x0000ad60
        /*093c*/ 	.word	0x00000002
        /*0940*/ 	.word	0x00000018
        /*0944*/ 	.short	0x010a
        /*0946*/ 	.byte	0xff
	.zero		1


	//   ....[129]....
        /*0948*/ 	.word	0x0000adb0
        /*094c*/ 	.word	0x00000002
        /*0950*/ 	.word	0x00000080
        /*0954*/ 	.short	0x010a
        /*0956*/ 	.byte	0xff
	.zero		1


	//   ....[130]....
        /*0958*/ 	.word	0x0000ae10
        /*095c*/ 	.word	0x00000000
        /*0960*/ 	.word	0x00000000
        /*0964*/ 	.short	0x010a
        /*0966*/ 	.byte	0xff
	.zero		1


	//   ....[131]....
        /*0968*/ 	.word	0x0000ae70
        /*096c*/ 	.word	0x00000000
        /*0970*/ 	.word	0x00000000
        /*0974*/ 	.short	0x010a
        /*0976*/ 	.byte	0xff
	.zero		1


	//   ....[132]....
        /*0978*/ 	.word	0x0000aec0
        /*097c*/ 	.word	0x00000000
        /*0980*/ 	.word	0x000000e0
        /*0984*/ 	.short	0x010a
        /*0986*/ 	.byte	0xff
	.zero		1


	//   ....[133]....
        /*0988*/ 	.word	0x0000af20
        /*098c*/ 	.word	0x00000000
        /*0990*/ 	.word	0x00000090
        /*0994*/ 	.short	0x010a
        /*0996*/ 	.byte	0xff
	.zero		1


	//   ....[134]....
        /*0998*/ 	.word	0x0000af70
        /*099c*/ 	.word	0x00000000
        /*09a0*/ 	.word	0x00000080
        /*09a4*/ 	.short	0x010a
        /*09a6*/ 	.byte	0xff
	.zero		1


	//   ....[135]....
        /*09a8*/ 	.word	0x0000afd0
        /*09ac*/ 	.word	0x00000000
        /*09b0*/ 	.word	0x00000090
        /*09b4*/ 	.short	0x010a
        /*09b6*/ 	.byte	0xff
	.zero		1


	//   ....[136]....
        /*09b8*/ 	.word	0x0000b020
        /*09bc*/ 	.word	0x00000000
        /*09c0*/ 	.word	0x00000080
        /*09c4*/ 	.short	0x010a
        /*09c6*/ 	.byte	0xff
	.zero		1


	//   ....[137]....
        /*09c8*/ 	.word	0x0000b080
        /*09cc*/ 	.word	0x00000003
        /*09d0*/ 	.word	0x000000c0
        /*09d4*/ 	.short	0x010a
        /*09d6*/ 	.byte	0xff
	.zero		1


	//   ....[138]....
        /*09d8*/ 	.word	0x0000b0e0
        /*09dc*/ 	.word	0x00000000
        /*09e0*/ 	.word	0x00000000
        /*09e4*/ 	.short	0x010a
        /*09e6*/ 	.byte	0xff
	.zero		1


	//   ....[139]....
        /*09e8*/ 	.word	0x0000b140
        /*09ec*/ 	.word	0x00000000
        /*09f0*/ 	.word	0x00000000
        /*09f4*/ 	.short	0x010a
        /*09f6*/ 	.byte	0xff
	.zero		1


	//   ....[140]....
        /*09f8*/ 	.word	0x0000b1a0
        /*09fc*/ 	.word	0x00000000
        /*0a00*/ 	.word	0x00000000
        /*0a04*/ 	.short	0x010a
        /*0a06*/ 	.byte	0xff
	.zero		1


	//   ....[141]....
        /*0a08*/ 	.word	0x0000b200
        /*0a0c*/ 	.word	0x00000000
        /*0a10*/ 	.word	0x00000000
        /*0a14*/ 	.short	0x010a
        /*0a16*/ 	.byte	0xff
	.zero		1


	//   ....[142]....
        /*0a18*/ 	.word	0x0000b260
        /*0a1c*/ 	.word	0x00000000
        /*0a20*/ 	.word	0x00000000
        /*0a24*/ 	.short	0x010a
        /*0a26*/ 	.byte	0xff
	.zero		1


	//   ....[143]....
        /*0a28*/ 	.word	0x0000b2b0
        /*0a2c*/ 	.word	0x00000000
        /*0a30*/ 	.word	0x00000080
        /*0a34*/ 	.short	0x010a
        /*0a36*/ 	.byte	0xff
	.zero		1


	//   ....[144]....
        /*0a38*/ 	.word	0x0000b310
        /*0a3c*/ 	.word	0x00000000
        /*0a40*/ 	.word	0x00000078
        /*0a44*/ 	.short	0x010a
        /*0a46*/ 	.byte	0xff
	.zero		1


	//   ....[145]....
        /*0a48*/ 	.word	0x0000b370
        /*0a4c*/ 	.word	0x00000003
        /*0a50*/ 	.word	0x00000050
        /*0a54*/ 	.short	0x010a
        /*0a56*/ 	.byte	0xff
	.zero		1


	//   ....[146]....
        /*0a58*/ 	.word	0x0000b3d0
        /*0a5c*/ 	.word	0x00000003
        /*0a60*/ 	.word	0x00000058
        /*0a64*/ 	.short	0x010a
        /*0a66*/ 	.byte	0xff
	.zero		1


	//   ....[147]....
        /*0a68*/ 	.word	0x0000b430
        /*0a6c*/ 	.word	0x00000003
        /*0a70*/ 	.word	0x00000060
        /*0a74*/ 	.short	0x010a
        /*0a76*/ 	.byte	0xff
	.zero		1


	//   ....[148]....
        /*0a78*/ 	.word	0x0000b490
        /*0a7c*/ 	.word	0x00000003
        /*0a80*/ 	.word	0x00000068
        /*0a84*/ 	.short	0x010a
        /*0a86*/ 	.byte	0xff
	.zero		1


	//   ....[149]....
        /*0a88*/ 	.word	0x0000b4f0
        /*0a8c*/ 	.word	0x00000003
        /*0a90*/ 	.word	0x00000050
        /*0a94*/ 	.short	0x010a
        /*0a96*/ 	.byte	0xff
	.zero		1


	//   ....[150]....
        /*0a98*/ 	.word	0x0000b550
        /*0a9c*/ 	.word	0x00000003
        /*0aa0*/ 	.word	0x00000058
        /*0aa4*/ 	.short	0x010a
        /*0aa6*/ 	.byte	0xff
	.zero		1


	//   ....[151]....
        /*0aa8*/ 	.word	0x0000b5b0
        /*0aac*/ 	.word	0x00000003
        /*0ab0*/ 	.word	0x00000060
        /*0ab4*/ 	.short	0x010a
        /*0ab6*/ 	.byte	0xff
	.zero		1


	//   ....[152]....
        /*0ab8*/ 	.word	0x0000b610
        /*0abc*/ 	.word	0x00000003
        /*0ac0*/ 	.word	0x00000068
        /*0ac4*/ 	.short	0x010a
        /*0ac6*/ 	.byte	0xff
	.zero		1


	//   ....[153]....
        /*0ac8*/ 	.word	0x0000b670
        /*0acc*/ 	.word	0x00000003
        /*0ad0*/ 	.word	0x00000050
        /*0ad4*/ 	.short	0x010a
        /*0ad6*/ 	.byte	0xff
	.zero		1


	//   ....[154]....
        /*0ad8*/ 	.word	0x0000b6d0
        /*0adc*/ 	.word	0x00000003
        /*0ae0*/ 	.word	0x00000058
        /*0ae4*/ 	.short	0x010a
        /*0ae6*/ 	.byte	0xff
	.zero		1


	//   ....[155]....
        /*0ae8*/ 	.word	0x0000b730
        /*0aec*/ 	.word	0x00000003
        /*0af0*/ 	.word	0x00000060
        /*0af4*/ 	.short	0x010a
        /*0af6*/ 	.byte	0xff
	.zero		1


	//   ....[156]....
        /*0af8*/ 	.word	0x0000b780
        /*0afc*/ 	.word	0x00000000
        /*0b00*/ 	.word	0x00000080
        /*0b04*/ 	.short	0x010a
        /*0b06*/ 	.byte	0xff
	.zero		1


	//   ....[157]....
        /*0b08*/ 	.word	0x0000b7e0
        /*0b0c*/ 	.word	0x00000002
        /*0b10*/ 	.word	0x00000030
        /*0b14*/ 	.short	0x010a
        /*0b16*/ 	.byte	0xff
	.zero		1


	//   ....[158]....
        /*0b18*/ 	.word	0x0000b830
        /*0b1c*/ 	.word	0x00000057
        /*0b20*/ 	.word	0x000000a0
        /*0b24*/ 	.short	0x010a
        /*0b26*/ 	.byte	0xff
	.zero		1


	//   ....[159]....
        /*0b28*/ 	.word	0x0000b880
        /*0b2c*/ 	.word	0x00000003
        /*0b30*/ 	.word	0x00000030
        /*0b34*/ 	.short	0x010a
        /*0b36*/ 	.byte	0xff
	.zero		1


	//   ....[160]....
        /*0b38*/ 	.word	0x0000b8d0
        /*0b3c*/ 	.word	0x0000005b
        /*0b40*/ 	.word	0x00000030
        /*0b44*/ 	.short	0x010a
        /*0b46*/ 	.byte	0xff
	.zero		1


	//   ....[161]....
        /*0b48*/ 	.word	0x0000b920
        /*0b4c*/ 	.word	0x0000005b
        /*0b50*/ 	.word	0x00000030
        /*0b54*/ 	.short	0x010a
        /*0b56*/ 	.byte	0xff
	.zero		1


	//   ....[162]....
        /*0b58*/ 	.word	0x0000b970
        /*0b5c*/ 	.word	0x0000005c
        /*0b60*/ 	.word	0x00000030
        /*0b64*/ 	.short	0x010a
        /*0b66*/ 	.byte	0xff
	.zero		1


	//   ....[163]....
        /*0b68*/ 	.word	0x0000b9c0
        /*0b6c*/ 	.word	0x0000005c
        /*0b70*/ 	.word	0x00000030
        /*0b74*/ 	.short	0x010a
        /*0b76*/ 	.byte	0xff
	.zero		1


	//   ....[164]....
        /*0b78*/ 	.word	0x0000ba10
        /*0b7c*/ 	.word	0x0000005c
        /*0b80*/ 	.word	0x00000030
        /*0b84*/ 	.short	0x010a
        /*0b86*/ 	.byte	0xff
	.zero		1


	//   ....[165]....
        /*0b88*/ 	.word	0x0000ba60
        /*0b8c*/ 	.word	0x0000005c
        /*0b90*/ 	.word	0x00000030
        /*0b94*/ 	.short	0x010a
        /*0b96*/ 	.byte	0xff
	.zero		1


	//----- nvinfo : EIATTR_NUM_MBARRIERS
	.align		4
.L_47:
        /*0b98*/ 	.byte	0x03, 0x38
        /*0b9a*/ 	.short	0x0020


	//----- nvinfo : EIATTR_EXIT_INSTR_OFFSETS
	.align		4
        /*0b9c*/ 	.byte	0x04, 0x1c
        /*0b9e*/ 	.short	(.L_49 - .L_48)


	//   ....[0]....
.L_48:
        /*0ba0*/ 	.word	0x00002440


	//   ....[1]....
        /*0ba4*/ 	.word	0x00002930


	//   ....[2]....
        /*0ba8*/ 	.word	0x00002990


	//   ....[3]....
        /*0bac*/ 	.word	0x00003890


	//   ....[4]....
        /*0bb0*/ 	.word	0x00004ee0


	//   ....[5]....
        /*0bb4*/ 	.word	0x00004f20


	//   ....[6]....
        /*0bb8*/ 	.word	0x0000ab70


	//   ....[7]....
        /*0bbc*/ 	.word	0x0000abf0


	//   ....[8]....
        /*0bc0*/ 	.word	0x0000ac20


	//   ....[9]....
        /*0bc4*/ 	.word	0x0000ac90


	//----- nvinfo : EIATTR_MAX_THREADS
	.align		4
.L_49:
        /*0bc8*/ 	.byte	0x04, 0x05
        /*0bca*/ 	.short	(.L_51 - .L_50)
.L_50:
        /*0bcc*/ 	.word	0x00000100
        /*0bd0*/ 	.word	0x00000001
        /*0bd4*/ 	.word	0x00000001


	//----- nvinfo : EIATTR_CRS_STACK_SIZE
	.align		4
.L_51:
        /*0bd8*/ 	.byte	0x04, 0x1e
        /*0bda*/ 	.short	(.L_53 - .L_52)
.L_52:
        /*0bdc*/ 	.word	0x00000000


	//----- nvinfo : EIATTR_CBANK_PARAM_SIZE
	.align		4
.L_53:
        /*0be0*/ 	.byte	0x03, 0x19
        /*0be2*/ 	.short	0x0800


	//----- nvinfo : EIATTR_PARAM_CBANK
	.align		4
        /*0be4*/ 	.byte	0x04, 0x0a
        /*0be6*/ 	.short	(.L_55 - .L_54)
	.align		4
.L_54:
        /*0be8*/ 	.word	index@(.nv.constant0._ZN7cutlass13device_kernelINS_4gemm6kernel13GemmUniversalIN4cute5tupleIJiiiiEEENS1_10collective13CollectiveMmaINS1_35MainloopSm100TmaUmmaWarpSpecializedILi3ELi2ELi4ENS5_IJNS4_1CILi1EEESB_SB_EEEEENS5_IJNSA_ILi128EEESE_NSA_ILi32EEEEEENS_10tfloat32_tENS5_IJlSB_lEEESH_SI_NS4_8TiledMMAINS4_8MMA_AtomIJNS4_17SM100_MMA_TF32_SSISH_SH_fLi128ELi128ELNS4_4UMMA5MajorE0ELSN_0ELNSM_7ScaleInE0ELSO_0EEEEEENS4_6LayoutISC_NS5_IJNSA_ILi0EEESS_SS_EEEEENS5_IJNS4_10UnderscoreESV_SV_EEEEENS4_13SM90_TMA_LOADENS4_14ComposedLayoutINS4_7SwizzleILi3ELi4ELi3EEENS4_18smem_ptr_flag_bitsILi32EEENSR_INS5_IJNSA_ILi8EEESF_EEENS5_IJSF_SB_EEEEEEEvNS4_8identityESY_S18_vS19_EENS_8epilogue10collective18CollectiveEpilogueINS1B_23Sm100TmaWarpSpecializedILi4ELi2ELi16ELb1ELb0EEEJSG_NS5_IJNSR_ISE_SB_EENSR_INSA_ILi16EEESB_EEEEESH_SI_SH_SI_NS1B_6fusion15FusionCallbacksIS1F_NS1K_17LinearCombinationISH_fSH_fLNS_15FloatRoundStyleE2EEESG_S1J_JEEENS4_5SM1004TMEM4LOAD26SM100_TMEM_LOAD_32dp32b16xESY_NSZ_INS10_ILi2ELi4ELi3EEES13_NSR_INS5_IJS14_S1H_EEENS5_IJS1H_SB_EEEEEEENS4_39AutoVectorizingCopyWithAssumedAlignmentILi128EEENS4_14SM90_TMA_STOREES1Y_S20_S20_EEEvvEEEEvNT_6ParamsE)
        /*0bec*/ 	.short	0x0380
        /*0bee*/ 	.short	0x0800


	//----- nvinfo : EIATTR_SW_WAR
	.align		4
.L_55:
        /*0bf0*/ 	.byte	0x04, 0x36
        /*0bf2*/ 	.short	(.L_57 - .L_56)
.L_56:
        /*0bf4*/ 	.word	0x00000008
.L_57:


//--------------------- .nv.callgraph             --------------------------
	.section	.nv.callgraph,"",@"SHT_CUDA_CALLGRAPH"
	.align	4
	.sectionentsize	8
	.align		4
        /*0000*/ 	.word	0x00000000
	.align		4
        /*0004*/ 	.word	0xffffffff
	.align		4
        /*0008*/ 	.word	index@(_ZN7cutlass13device_kernelINS_4gemm6kernel13GemmUniversalIN4cute5tupleIJiiiiEEENS1_10collective13CollectiveMmaINS1_35MainloopSm100TmaUmmaWarpSpecializedILi3ELi2ELi4ENS5_IJNS4_1CILi1EEESB_SB_EEEEENS5_IJNSA_ILi128EEESE_NSA_ILi32EEEEEENS_10tfloat32_tENS5_IJlSB_lEEESH_SI_NS4_8TiledMMAINS4_8MMA_AtomIJNS4_17SM100_MMA_TF32_SSISH_SH_fLi128ELi128ELNS4_4UMMA5MajorE0ELSN_0ELNSM_7ScaleInE0ELSO_0EEEEEENS4_6LayoutISC_NS5_IJNSA_ILi0EEESS_SS_EEEEENS5_IJNS4_10UnderscoreESV_SV_EEEEENS4_13SM90_TMA_LOADENS4_14ComposedLayoutINS4_7SwizzleILi3ELi4ELi3EEENS4_18smem_ptr_flag_bitsILi32EEENSR_INS5_IJNSA_ILi8EEESF_EEENS5_IJSF_SB_EEEEEEEvNS4_8identityESY_S18_vS19_EENS_8epilogue10collective18CollectiveEpilogueINS1B_23Sm100TmaWarpSpecializedILi4ELi2ELi16ELb1ELb0EEEJSG_NS5_IJNSR_ISE_SB_EENSR_INSA_ILi16EEESB_EEEEESH_SI_SH_SI_NS1B_6fusion15FusionCallbacksIS1F_NS1K_17LinearCombinationISH_fSH_fLNS_15FloatRoundStyleE2EEESG_S1J_JEEENS4_5SM1004TMEM4LOAD26SM100_TMEM_LOAD_32dp32b16xESY_NSZ_INS10_ILi2ELi4ELi3EEES13_NSR_INS5_IJS14_S1H_EEENS5_IJS1H_SB_EEEEEEENS4_39AutoVectorizingCopyWithAssumedAlignmentILi128EEENS4_14SM90_TMA_STOREES1Y_S20_S20_EEEvvEEEEvNT_6ParamsE)
	.align		4
        /*000c*/ 	.word	index@(__assertfail)
	.align		4
        /*0010*/ 	.word	0x00000000
	.align		4
        /*0014*/ 	.word	0xfffffffe
	.align		4
        /*0018*/ 	.word	0x00000000
	.align		4
        /*001c*/ 	.word	0xfffffffd
	.align		4
        /*0020*/ 	.word	0x00000000
	.align		4
        /*0024*/ 	.word	0xfffffffc


//--------------------- .nv.constant4             --------------------------
	.section	.nv.constant4,"a",@progbits
	.align	8
	.align		8
.nv.constant4:
        /*0000*/ 	.dword	__assertfail
	.align		8
        /*0008*/ 	.dword	__unnamed_1
	.align		8
        /*0010*/ 	.dword	__unnamed_2
	.align		8
        /*0018*/ 	.dword	_ZN39_INTERNAL_02375ce3_4_k_cu_dd6416e3_96324cuda3std3__45__cpo5beginE
	.align		8
        /*0020*/ 	.dword	_ZN39_INTERNAL_02375ce3_4_k_cu_dd6416e3_96324cuda3std3__45__cpo3endE
	.align		8
        /*0028*/ 	.dword	_ZN39_INTERNAL_02375ce3_4_k_cu_dd6416e3_96324cuda3std3__45__cpo6cbeginE
	.align		8
        /*0030*/ 	.dword	_ZN39_INTERNAL_02375ce3_4_k_cu_dd6416e3_96324cuda3std3__45__cpo4cendE
	.align		8
        /*0038*/ 	.dword	_ZN39_INTERNAL_02375ce3_4_k_cu_dd6416e3_96324cuda3std3__441_GLOBAL__N__02375ce3_4_k_cu_dd6416e3_96326ignoreE
	.align		8
        /*0040*/ 	.dword	_ZN39_INTERNAL_02375ce3_4_k_cu_dd6416e3_96324cuda3std3__419piecewise_constructE
	.align		8
        /*0048*/ 	.dword	_ZN39_INTERNAL_02375ce3_4_k_cu_dd6416e3_96324cuda3std3__48in_placeE
	.align		8
        /*0050*/ 	.dword	_ZN39_INTERNAL_02375ce3_4_k_cu_dd6416e3_96324cuda3std6ranges3__45__cpo4swapE
	.align		8
        /*0058*/ 	.dword	_ZN39_INTERNAL_02375ce3_4_k_cu_dd6416e3_96324cuda3std6ranges3__45__cpo9iter_moveE
	.align		8
        /*0060*/ 	.dword	_ZN39_INTERNAL_02375ce3_4_k_cu_dd6416e3_96324cute7productE
	.align		8
        /*0068*/ 	.dword	_ZN39_INTERNAL_02375ce3_4_k_cu_dd6416e3_96324cute1_E
	.align		8
        /*0070*/ 	.dword	$str$25
	.align		8
        /*0078*/ 	.dword	$str$26
	.align		8
        /*0080*/ 	.dword	$str$27
	.align		8
        /*0088*/ 	.dword	$str$28


//--------------------- .text._ZN7cutlass13device_kernelINS_4gemm6kernel13GemmUniversalIN4cute5tupleIJiiiiEEENS1_10collective13CollectiveMmaINS1_35MainloopSm100TmaUmmaWarpSpecializedILi3ELi2ELi4ENS5_IJNS4_1CILi1EEESB_SB_EEEEENS5_IJNSA_ILi128EEESE_NSA_ILi32EEEEEENS_10tfloat32_tENS5_IJlSB_lEEESH_SI_NS4_8TiledMMAINS4_8MMA_AtomIJNS4_17SM100_MMA_TF32_SSISH_SH_fLi128ELi128ELNS4_4UMMA5MajorE0ELSN_0ELNSM_7ScaleInE0ELSO_0EEEEEENS4_6LayoutISC_NS5_IJNSA_ILi0EEESS_SS_EEEEENS5_IJNS4_10UnderscoreESV_SV_EEEEENS4_13SM90_TMA_LOADENS4_14ComposedLayoutINS4_7SwizzleILi3ELi4ELi3EEENS4_18smem_ptr_flag_bitsILi32EEENSR_INS5_IJNSA_ILi8EEESF_EEENS5_IJSF_SB_EEEEEEEvNS4_8identityESY_S18_vS19_EENS_8epilogue10collective18CollectiveEpilogueINS1B_23Sm100TmaWarpSpecializedILi4ELi2ELi16ELb1ELb0EEEJSG_NS5_IJNSR_ISE_SB_EENSR_INSA_ILi16EEESB_EEEEESH_SI_SH_SI_NS1B_6fusion15FusionCallbacksIS1F_NS1K_17LinearCombinationISH_fSH_fLNS_15FloatRoundStyleE2EEESG_S1J_JEEENS4_5SM1004TMEM4LOAD26SM100_TMEM_LOAD_32dp32b16xESY_NSZ_INS10_ILi2ELi4ELi3EEES13_NSR_INS5_IJS14_S1H_EEENS5_IJS1H_SB_EEEEEEENS4_39AutoVectorizingCopyWithAssumedAlignmentILi128EEENS4_14SM90_TMA_STOREES1Y_S20_S20_EEEvvEEEEvNT_6ParamsE --------------------------
	.section	.text._ZN7cutlass13device_kernelINS_4gemm6kernel13GemmUniversalIN4cute5tupleIJiiiiEEENS1_10collective13CollectiveMmaINS1_35MainloopSm100TmaUmmaWarpSpecializedILi3ELi2ELi4ENS5_IJNS4_1CILi1EEESB_SB_EEEEENS5_IJNSA_ILi128EEESE_NSA_ILi32EEEEEENS_10tfloat32_tENS5_IJlSB_lEEESH_SI_NS4_8TiledMMAINS4_8MMA_AtomIJNS4_17SM100_MMA_TF32_SSISH_SH_fLi128ELi128ELNS4_4UMMA5MajorE0ELSN_0ELNSM_7ScaleInE0ELSO_0EEEEEENS4_6LayoutISC_NS5_IJNSA_ILi0EEESS_SS_EEEEENS5_IJNS4_10UnderscoreESV_SV_EEEEENS4_13SM90_TMA_LOADENS4_14ComposedLayoutINS4_7SwizzleILi3ELi4ELi3EEENS4_18smem_ptr_flag_bitsILi32EEENSR_INS5_IJNSA_ILi8EEESF_EEENS5_IJSF_SB_EEEEEEEvNS4_8identityESY_S18_vS19_EENS_8epilogue10collective18CollectiveEpilogueINS1B_23Sm100TmaWarpSpecializedILi4ELi2ELi16ELb1ELb0EEEJSG_NS5_IJNSR_ISE_SB_EENSR_INSA_ILi16EEESB_EEEEESH_SI_SH_SI_NS1B_6fusion15FusionCallbacksIS1F_NS1K_17LinearCombinationISH_fSH_fLNS_15FloatRoundStyleE2EEESG_S1J_JEEENS4_5SM1004TMEM4LOAD26SM100_TMEM_LOAD_32dp32b16xESY_NSZ_INS10_ILi2ELi4ELi3EEES13_NSR_INS5_IJS14_S1H_EEENS5_IJS1H_SB_EEEEEEENS4_39AutoVectorizingCopyWithAssumedAlignmentILi128EEENS4_14SM90_TMA_STOREES1Y_S20_S20_EEEvvEEEEvNT_6ParamsE,"ax",@progbits
	.align	128
.text._ZN7cutlass13device_kernelINS_4gemm6kernel13GemmUniversalIN4cute5tupleIJiiiiEEENS1_10collective13CollectiveMmaINS1_35MainloopSm100TmaUmmaWarpSpecializedILi3ELi2ELi4ENS5_IJNS4_1CILi1EEESB_SB_EEEEENS5_IJNSA_ILi128EEESE_NSA_ILi32EEEEEENS_10tfloat32_tENS5_IJlSB_lEEESH_SI_NS4_8TiledMMAINS4_8MMA_AtomIJNS4_17SM100_MMA_TF32_SSISH_SH_fLi128ELi128ELNS4_4UMMA5MajorE0ELSN_0ELNSM_7ScaleInE0ELSO_0EEEEEENS4_6LayoutISC_NS5_IJNSA_ILi0EEESS_SS_EEEEENS5_IJNS4_10UnderscoreESV_SV_EEEEENS4_13SM90_TMA_LOADENS4_14ComposedLayoutINS4_7SwizzleILi3ELi4ELi3EEENS4_18smem_ptr_flag_bitsILi32EEENSR_INS5_IJNSA_ILi8EEESF_EEENS5_IJSF_SB_EEEEEEEvNS4_8identityESY_S18_vS19_EENS_8epilogue10collective18CollectiveEpilogueINS1B_23Sm100TmaWarpSpecializedILi4ELi2ELi16ELb1ELb0EEEJSG_NS5_IJNSR_ISE_SB_EENSR_INSA_ILi16EEESB_EEEEESH_SI_SH_SI_NS1B_6fusion15FusionCallbacksIS1F_NS1K_17LinearCombinationISH_fSH_fLNS_15FloatRoundStyleE2EEESG_S1J_JEEENS4_5SM1004TMEM4LOAD26SM100_TMEM_LOAD_32dp32b16xESY_NSZ_INS10_ILi2ELi4ELi3EEES13_NSR_INS5_IJS14_S1H_EEENS5_IJS1H_SB_EEEEEEENS4_39AutoVectorizingCopyWithAssumedAlignmentILi128EEENS4_14SM90_TMA_STOREES1Y_S20_S20_EEEvvEEEEvNT_6ParamsE:
        .type           _ZN7cutlass13device_kernelINS_4gemm6kernel13GemmUniversalIN4cute5tupleIJiiiiEEENS1_10collective13CollectiveMmaINS1_35MainloopSm100TmaUmmaWarpSpecializedILi3ELi2ELi4ENS5_IJNS4_1CILi1EEESB_SB_EEEEENS5_IJNSA_ILi128EEESE_NSA_ILi32EEEEEENS_10tfloat32_tENS5_IJlSB_lEEESH_SI_NS4_8TiledMMAINS4_8MMA_AtomIJNS4_17SM100_MMA_TF32_SSISH_SH_fLi128ELi128ELNS4_4UMMA5MajorE0ELSN_0ELNSM_7ScaleInE0ELSO_0EEEEEENS4_6LayoutISC_NS5_IJNSA_ILi0EEESS_SS_EEEEENS5_IJNS4_10UnderscoreESV_SV_EEEEENS4_13SM90_TMA_LOADENS4_14ComposedLayoutINS4_7SwizzleILi3ELi4ELi3EEENS4_18smem_ptr_flag_bitsILi32EEENSR_INS5_IJNSA_ILi8EEESF_EEENS5_IJSF_SB_EEEEEEEvNS4_8identityESY_S18_vS19_EENS_8epilogue10collective18CollectiveEpilogueINS1B_23Sm100TmaWarpSpecializedILi4ELi2ELi16ELb1ELb0EEEJSG_NS5_IJNSR_ISE_SB_EENSR_INSA_ILi16EEESB_EEEEESH_SI_SH_SI_NS1B_6fusion15FusionCallbacksIS1F_NS1K_17LinearCombinationISH_fSH_fLNS_15FloatRoundStyleE2EEESG_S1J_JEEENS4_5SM1004TMEM4LOAD26SM100_TMEM_LOAD_32dp32b16xESY_NSZ_INS10_ILi2ELi4ELi3EEES13_NSR_INS5_IJS14_S1H_EEENS5_IJS1H_SB_EEEEEEENS4_39AutoVectorizingCopyWithAssumedAlignmentILi128EEENS4_14SM90_TMA_STOREES1Y_S20_S20_EEEvvEEEEvNT_6ParamsE,@function
        .size           _ZN7cutlass13device_kernelINS_4gemm6kernel13GemmUniversalIN4cute5tupleIJiiiiEEENS1_10collective13CollectiveMmaINS1_35MainloopSm100TmaUmmaWarpSpecializedILi3ELi2ELi4ENS5_IJNS4_1CILi1EEESB_SB_EEEEENS5_IJNSA_ILi128EEESE_NSA_ILi32EEEEEENS_10tfloat32_tENS5_IJlSB_lEEESH_SI_NS4_8TiledMMAINS4_8MMA_AtomIJNS4_17SM100_MMA_TF32_SSISH_SH_fLi128ELi128ELNS4_4UMMA5MajorE0ELSN_0ELNSM_7ScaleInE0ELSO_0EEEEEENS4_6LayoutISC_NS5_IJNSA_ILi0EEESS_SS_EEEEENS5_IJNS4_10UnderscoreESV_SV_EEEEENS4_13SM90_TMA_LOADENS4_14ComposedLayoutINS4_7SwizzleILi3ELi4ELi3EEENS4_18smem_ptr_flag_bitsILi32EEENSR_INS5_IJNSA_ILi8EEESF_EEENS5_IJSF_SB_EEEEEEEvNS4_8identityESY_S18_vS19_EENS_8epilogue10collective18CollectiveEpilogueINS1B_23Sm100TmaWarpSpecializedILi4ELi2ELi16ELb1ELb0EEEJSG_NS5_IJNSR_ISE_SB_EENSR_INSA_ILi16EEESB_EEEEESH_SI_SH_SI_NS1B_6fusion15FusionCallbacksIS1F_NS1K_17LinearCombinationISH_fSH_fLNS_15FloatRoundStyleE2EEESG_S1J_JEEENS4_5SM1004TMEM4LOAD26SM100_TMEM_LOAD_32dp32b16xESY_NSZ_INS10_ILi2ELi4ELi3EEES13_NSR_INS5_IJS14_S1H_EEENS5_IJS1H_SB_EEEEEEENS4_39AutoVectorizingCopyWithAssumedAlignmentILi128EEENS4_14SM90_TMA_STOREES1Y_S20_S20_EEEvvEEEEvNT_6ParamsE,(.L_x_217 - _ZN7cutlass13device_kernelINS_4gemm6kernel13GemmUniversalIN4cute5tupleIJiiiiEEENS1_10collective13CollectiveMmaINS1_35MainloopSm100TmaUmmaWarpSpecializedILi3ELi2ELi4ENS5_IJNS4_1CILi1EEESB_SB_EEEEENS5_IJNSA_ILi128EEESE_NSA_ILi32EEEEEENS_10tfloat32_tENS5_IJlSB_lEEESH_SI_NS4_8TiledMMAINS4_8MMA_AtomIJNS4_17SM100_MMA_TF32_SSISH_SH_fLi128ELi128ELNS4_4UMMA5MajorE0ELSN_0ELNSM_7ScaleInE0ELSO_0EEEEEENS4_6LayoutISC_NS5_IJNSA_ILi0EEESS_SS_EEEEENS5_IJNS4_10UnderscoreESV_SV_EEEEENS4_13SM90_TMA_LOADENS4_14ComposedLayoutINS4_7SwizzleILi3ELi4ELi3EEENS4_18smem_ptr_flag_bitsILi32EEENSR_INS5_IJNSA_ILi8EEESF_EEENS5_IJSF_SB_EEEEEEEvNS4_8identityESY_S18_vS19_EENS_8epilogue10collective18CollectiveEpilogueINS1B_23Sm100TmaWarpSpecializedILi4ELi2ELi16ELb1ELb0EEEJSG_NS5_IJNSR_ISE_SB_EENSR_INSA_ILi16EEESB_EEEEESH_SI_SH_SI_NS1B_6fusion15FusionCallbacksIS1F_NS1K_17LinearCombinationISH_fSH_fLNS_15FloatRoundStyleE2EEESG_S1J_JEEENS4_5SM1004TMEM4LOAD26SM100_TMEM_LOAD_32dp32b16xESY_NSZ_INS10_ILi2ELi4ELi3EEES13_NSR_INS5_IJS14_S1H_EEENS5_IJS1H_SB_EEEEEEENS4_39AutoVectorizingCopyWithAssumedAlignmentILi128EEENS4_14SM90_TMA_STOREES1Y_S20_S20_EEEvvEEEEvNT_6ParamsE)
        .other          _ZN7cutlass13device_kernelINS_4gemm6kernel13GemmUniversalIN4cute5tupleIJiiiiEEENS1_10collective13CollectiveMmaINS1_35MainloopSm100TmaUmmaWarpSpecializedILi3ELi2ELi4ENS5_IJNS4_1CILi1EEESB_SB_EEEEENS5_IJNSA_ILi128EEESE_NSA_ILi32EEEEEENS_10tfloat32_tENS5_IJlSB_lEEESH_SI_NS4_8TiledMMAINS4_8MMA_AtomIJNS4_17SM100_MMA_TF32_SSISH_SH_fLi128ELi128ELNS4_4UMMA5MajorE0ELSN_0ELNSM_7ScaleInE0ELSO_0EEEEEENS4_6LayoutISC_NS5_IJNSA_ILi0EEESS_SS_EEEEENS5_IJNS4_10UnderscoreESV_SV_EEEEENS4_13SM90_TMA_LOADENS4_14ComposedLayoutINS4_7SwizzleILi3ELi4ELi3EEENS4_18smem_ptr_flag_bitsILi32EEENSR_INS5_IJNSA_ILi8EEESF_EEENS5_IJSF_SB_EEEEEEEvNS4_8identityESY_S18_vS19_EENS_8epilogue10collective18CollectiveEpilogueINS1B_23Sm100TmaWarpSpecializedILi4ELi2ELi16ELb1ELb0EEEJSG_NS5_IJNSR_ISE_SB_EENSR_INSA_ILi16EEESB_EEEEESH_SI_SH_SI_NS1B_6fusion15FusionCallbacksIS1F_NS1K_17LinearCombinationISH_fSH_fLNS_15FloatRoundStyleE2EEESG_S1J_JEEENS4_5SM1004TMEM4LOAD26SM100_TMEM_LOAD_32dp32b16xESY_NSZ_INS10_ILi2ELi4ELi3EEES13_NSR_INS5_IJS14_S1H_EEENS5_IJS1H_SB_EEEEEEENS4_39AutoVectorizingCopyWithAssumedAlignmentILi128EEENS4_14SM90_TMA_STOREES1Y_S20_S20_EEEvvEEEEvNT_6ParamsE,@"STO_CUDA_ENTRY STV_DEFAULT"
_ZN7cutlass13device_kernelINS_4gemm6kernel13GemmUniversalIN4cute5tupleIJiiiiEEENS1_10collective13CollectiveMmaINS1_35MainloopSm100TmaUmmaWarpSpecializedILi3ELi2ELi4ENS5_IJNS4_1CILi1EEESB_SB_EEEEENS5_IJNSA_ILi128EEESE_NSA_ILi32EEEEEENS_10tfloat32_tENS5_IJlSB_lEEESH_SI_NS4_8TiledMMAINS4_8MMA_AtomIJNS4_17SM100_MMA_TF32_SSISH_SH_fLi128ELi128ELNS4_4UMMA5MajorE0ELSN_0ELNSM_7ScaleInE0ELSO_0EEEEEENS4_6LayoutISC_NS5_IJNSA_ILi0EEESS_SS_EEEEENS5_IJNS4_10UnderscoreESV_SV_EEEEENS4_13SM90_TMA_LOADENS4_14ComposedLayoutINS4_7SwizzleILi3ELi4ELi3EEENS4_18smem_ptr_flag_bitsILi32EEENSR_INS5_IJNSA_ILi8EEESF_EEENS5_IJSF_SB_EEEEEEEvNS4_8identityESY_S18_vS19_EENS_8epilogue10collective18CollectiveEpilogueINS1B_23Sm100TmaWarpSpecializedILi4ELi2ELi16ELb1ELb0EEEJSG_NS5_IJNSR_ISE_SB_EENSR_INSA_ILi16EEESB_EEEEESH_SI_SH_SI_NS1B_6fusion15FusionCallbacksIS1F_NS1K_17LinearCombinationISH_fSH_fLNS_15FloatRoundStyleE2EEESG_S1J_JEEENS4_5SM1004TMEM4LOAD26SM100_TMEM_LOAD_32dp32b16xESY_NSZ_INS10_ILi2ELi4ELi3EEES13_NSR_INS5_IJS14_S1H_EEENS5_IJS1H_SB_EEEEEEENS4_39AutoVectorizingCopyWithAssumedAlignmentILi128EEENS4_14SM90_TMA_STOREES1Y_S20_S20_EEEvvEEEEvNT_6ParamsE:
[----:B------:R-:W1:Y:S01]  /*0000*/  LDC R1, c[0x0][0x37c] ;  /* 0x0000df00ff017b82 */ /* 0x000e620000000800 */
[----:B------:R-:W2:Y:S01]  /*0010*/  S2R R80, SR_TID.X ;  /* 0x0000000000507919 */ /* 0x000ea20000002100 */
[----:B------:R-:W3:Y:S01]  /*0020*/  LDCU.64 UR4, c[0x0][0x890] ;  /* 0x00011200ff0477ac */ /* 0x000ee20008000a00 */
[----:B------:R-:W-:Y:S02]  /*0030*/  PRMT R67, RZ, 0x7610, R67 ;  /* 0x00007610ff437816 */ /* 0x000fe40000000043 */
[----:B------:R-:W-:Y:S01]  /*0040*/  ELECT P5, URZ, PT ;  /* 0x0000000000ff782f */ /* 0x000fe200038a0000 */
[----:B------:R-:W4:Y:S01]  /*0050*/  LDCU.64 UR46, c[0x0][0x358] ;  /* 0x00006b00ff2e77ac */ /* 0x000f220008000a00 */
[----:B---3--:R-:W-:-:S04]  /*0060*/  UISETP.NE.U32.AND UP0, UPT, UR4, URZ, UPT ;  /* 0x000000ff0400728c */ /* 0x008fc8000bf05070 */
[----:B------:R-:W-:Y:S01]  /*0070*/  UISETP.NE.AND.EX UP0, UPT, UR5, URZ, UPT, UP0 ;  /* 0x000000ff0500728c */ /* 0x000fe2000bf05300 */
[----:B--2---:R-:W-:-:S05]  /*0080*/  SHF.R.U32.HI R72, RZ, 0x5, R80 ;  /* 0x00000005ff487819 */ /* 0x004fca0000011650 */
[----:B------:R-:W2:Y:S02]  /*0090*/  SHFL.IDX PT, R0, R72, RZ, 0x1f ;  /* 0x00001fff48007589 */ /* 0x000ea400000e0000 */
[----:B--2---:R-:W-:Y:S01]  /*00a0*/  R2UR UR8, R0 ;  /* 0x00000000000872ca */ /* 0x004fe200000e0000 */
[----:B-1--4-:R-:W-:-:S14]  /*00b0*/  BRA.U UP0, `(.L_x_0) ;  /* 0x00000001002c7547 */ /* 0x012fdc000b800000 */
[----:B------:R-:W1:Y:S02]  /*00c0*/  LDCU.64 UR6, c[0x0][0x888] ;  /* 0x00011100ff0677ac */ /* 0x000e640008000a00 */
[----:B-1----:R-:W-:-:S04]  /*00d0*/  UISETP.NE.U32.AND UP0, UPT, UR6, URZ, UPT ;  /* 0x000000ff0600728c */ /* 0x002fc8000bf05070 */
[----:B------:R-:W-:-:S09]  /*00e0*/  UISETP.NE.AND.EX UP0, UPT, UR7, URZ, UPT, UP0 ;  /* 0x000000ff0700728c */ /* 0x000fd2000bf05300 */
[----:B------:R-:W-:Y:S05]  /*00f0*/  BRA.U !UP0, `(.L_x_1) ;  /* 0x0000000108107547 */ /* 0x000fea000b800000 */
[----:B------:R-:W1:Y:S02]  /*0100*/  LDC.64 R2, c[0x0][0x888] ;  /* 0x00022200ff027b82 */ /* 0x000e640000000a00 */
[----:B-1----:R1:W5:Y:S01]  /*0110*/  LDG.E R35, desc[UR46][R2.64] ;  /* 0x0000002e02237981 */ /* 0x002362000c1e1900 */
[----:B------:R-:W-:Y:S01]  /*0120*/  HFMA2 R67, -RZ, RZ, 0, 5.9604644775390625e-08 ;  /* 0x00000001ff437431 */ /* 0x000fe200000001ff */
[----:B------:R-:W-:Y:S05]  /*0130*/  BRA `(.L_x_0) ;  /* 0x00000000000c7947 */ /* 0x000fea0003800000 */
.L_x_1:
[----:B------:R-:W1:Y:S01]  /*0140*/  LDCU UR6, c[0x0][0x880] ;  /* 0x00011000ff0677ac */ /* 0x000e620008000800 */
[----:B------:R-:W-:Y:S01]  /*0150*/  HFMA2 R67, -RZ, RZ, 0, 5.9604644775390625e-08 ;  /* 0x00000001ff437431 */ /* 0x000fe200000001ff */
[----:B-1----:R-:W-:-:S07]  /*0160*/  MOV R35, UR6 ;  /* 0x0000000600237c02 */ /* 0x002fce0008000f00 */
.L_x_0:
[----:B------:R-:W2:Y:S02]  /*0170*/  LDCU.64 UR6, c[0x0][0x8b0] ;  /* 0x00011600ff0677ac */ /* 0x000ea40008000a00 */
[----:B--2---:R-:W-:-:S04]  /*0180*/  UISETP.NE.U32.AND UP0, UPT, UR6, URZ, UPT ;  /* 0x000000ff0600728c */ /* 0x004fc8000bf05070 */
[----:B------:R-:W-:-:S09]  /*0190*/  UISETP.NE.AND.EX UP0, UPT, UR7, URZ, UPT, UP0 ;  /* 0x000000ff0700728c */ /* 0x000fd2000bf05300 */
[----:B------:R-:W-:Y:S05]  /*01a0*/  BRA.U UP0, `(.L_x_2) ;  /* 0x0000000100247547 */ /* 0x000fea000b800000 */
[----:B------:R-:W2:Y:S02]  /*01b0*/  LDCU.64 UR6, c[0x0][0x8a8] ;  /* 0x00011500ff0677ac */ /* 0x000ea40008000a00 */
[----:B--2---:R-:W-:-:S04]  /*01c0*/  UISETP.NE.U32.AND UP0, UPT, UR6, URZ, UPT ;  /* 0x000000ff0600728c */ /* 0x004fc8000bf05070 */
[----:B------:R-:W-:-:S09]  /*01d0*/  UISETP.NE.AND.EX UP0, UPT, UR7, URZ, UPT, UP0 ;  /* 0x000000ff0700728c */ /* 0x000fd2000bf05300 */
[----:B------:R-:W-:Y:S05]  /*01e0*/  BRA.U !UP0, `(.L_x_3) ;  /* 0x00000001080c7547 */ /* 0x000fea000b800000 */
[----:B------:R-:W2:Y:S02]  /*01f0*/  LDC.64 R32, c[0x0][0x8a8] ;  /* 0x00022a00ff207b82 */ /* 0x000ea40000000a00 */
[----:B--2---:R2:W5:Y:S01]  /*0200*/  LDG.E R32, desc[UR46][R32.64] ;  /* 0x0000002e20207981 */ /* 0x004562000c1e1900 */
[----:B------:R-:W-:Y:S05]  /*0210*/  BRA `(.L_x_2) ;  /* 0x0000000000087947 */ /* 0x000fea0003800000 */
.L_x_3:
[----:B------:R-:W2:Y:S02]  /*0220*/  LDCU UR6, c[0x0][0x8a0] ;  /* 0x00011400ff0677ac */ /* 0x000ea40008000800 */
[----:B--2---:R-:W-:Y:S02]  /*0230*/  MOV R32, UR6 ;  /* 0x0000000600207c02 */ /* 0x004fe40008000f00 */
.L_x_2:
[----:B------:R-:W-:Y:S01]  /*0240*/  IMAD.U32 R0, RZ, RZ, UR8 ;  /* 0x00000008ff007e24 */ /* 0x000fe2000f8e00ff */
[----:B------:R-:W-:Y:S04]  /*0250*/  BSSY.RECONVERGENT B0, `(.L_x_4) ;  /* 0x000000c000007945 */ /* 0x000fe80003800200 */
[C---:B------:R-:W-:Y:S02]  /*0260*/  ISETP.NE.OR P1, PT, R0.reuse, 0x1, !P5 ;  /* 0x000000010000780c */ /* 0x040fe40006f25670 */
[----:B------:R-:W-:-:S11]  /*0270*/  ISETP.NE.OR P0, PT, R0, 0x3, !P5 ;  /* 0x000000030000780c */ /* 0x000fd60006f05670 */
[----:B------:R-:W-:Y:S05]  /*0280*/  @P1 BRA `(.L_x_5) ;  /* 0x0000000000201947 */ /* 0x000fea0003800000 */
[----:B------:R-:W3:Y:S02]  /*0290*/  LDCU.64 UR6, c[0x0][0x348] ;  /* 0x00006900ff0677ac */ /* 0x000ee40008000a00 */
[----:B---3--:R-:W-:Y:S02]  /*02a0*/  UIADD3 UR10, UP1, UPT, UR6, 0x80, URZ ;  /* 0x00000080060a7890 */ /* 0x008fe4000ff3e0ff */
[----:B------:R-:W-:Y:S02]  /*02b0*/  UIADD3 UR6, UP0, UPT, UR6, 0x180, URZ ;  /* 0x0000018006067890 */ /* 0x000fe4000ff1e0ff */
[----:B------:R-:W-:Y:S02]  /*02c0*/  UIADD3.X UR11, UPT, UPT, URZ, UR7, URZ, UP1, !UPT ;  /* 0x00000007ff0b7290 */ /* 0x000fe40008ffe4ff */
[----:B------:R-:W-:-:S07]  /*02d0*/  UIADD3.X UR7, UPT, UPT, URZ, UR7, URZ, UP0, !UPT ;  /* 0x00000007ff077290 */ /* 0x000fce00087fe4ff */
[----:B------:R3:W-:Y:S02]  /*02e0*/  UTMACCTL.PF [UR10] ;  /* 0x000000000a0079b9 */ /* 0x0007e40008040000 */
[----:B------:R3:W-:Y:S02]  /*02f0*/  UTMACCTL.PF [UR6] ;  /* 0x00000000060079b9 */ /* 0x0007e40008040000 */
[----:B---3--:R-:W-:Y:S01]  /*0300*/  NOP ;  /* 0x0000000000007918 */ /* 0x008fe20000000000 */
.L_x_5:
[----:B------:R-:W-:Y:S05]  /*0310*/  BSYNC.RECONVERGENT B0 ;  /* 0x0000000000007941 */ /* 0x000fea0003800200 */
.L_x_4:
[----:B------:R-:W-:Y:S04]  /*0320*/  BSSY.RECONVERGENT B0, `(.L_x_6) ;  /* 0x000000a000007945 */ /* 0x000fe80003800200 */
        /* <DEDUP_REMOVED lines=9> */
.L_x_7:
[----:B------:R-:W-:Y:S05]  /*03c0*/  BSYNC.RECONVERGENT B0 ;  /* 0x0000000000007941 */ /* 0x000fea0003800200 */
.L_x_6:
[----:B------:R-:W3:Y:S01]  /*03d0*/  LDCU.64 UR6, c[0x0][0x888] ;  /* 0x00011100ff0677ac */ /* 0x000ee20008000a00 */
[----:B------:R-:W-:Y:S02]  /*03e0*/  UISETP.EQ.U32.AND UP1, UPT, UR4, URZ, UPT ;  /* 0x000000ff0400728c */ /* 0x000fe4000bf22070 */
[----:B------:R-:W-:Y:S02]  /*03f0*/  UPLOP3.LUT UP2, UPT, UPT, UPT, UPT, 0x80, 0x8 ;  /* 0x000000000008789c */ /* 0x000fe40003f4f070 */
[----:B---3--:R-:W-:-:S04]  /*0400*/  UISETP.NE.U32.AND UP0, UPT, UR6, URZ, UPT ;  /* 0x000000ff0600728c */ /* 0x008fc8000bf05070 */
[----:B------:R-:W-:-:S04]  /*0410*/  UISETP.NE.AND.EX UP0, UPT, UR7, URZ, UPT, UP0 ;  /* 0x000000ff0700728c */ /* 0x000fc8000bf05300 */
[----:B------:R-:W-:-:S04]  /*0420*/  UISETP.EQ.OR.EX UP3, UPT, UR5, URZ, !UP0, UP1 ;  /* 0x000000ff0500728c */ /* 0x000fc8000c762710 */
[----:B------:R-:W-:-:S05]  /*0430*/  UP2UR UR50, UPR, URZ, 0x8 ;  /* 0x00000008ff327883 */ /* 0x000fca0008000000 */
[----:B------:R-:W-:Y:S07]  /*0440*/  BRA.U !UP3, `(.L_x_8) ;  /* 0x000000010b207547 */ /* 0x000fee000b800000 */
[----:B------:R-:W-:Y:S01]  /*0450*/  UISETP.NE.U32.AND UP2, UPT, UR4, URZ, UPT ;  /* 0x000000ff0400728c */ /* 0x000fe2000bf45070 */
[----:B-----5:R-:W-:Y:S01]  /*0460*/  FSETP.NEU.AND P0, PT, R35, RZ, PT ;  /* 0x000000ff2300720b */ /* 0x020fe20003f0d000 */
[----:B------:R-:W-:Y:S02]  /*0470*/  USEL UR4, URZ, 0xffffffff, UP0 ;  /* 0xffffffffff047887 */ /* 0x000fe40008000000 */
[----:B------:R-:W-:-:S10]  /*0480*/  UISETP.NE.AND.EX UP2, UPT, UR5, URZ, UPT, UP2 ;  /* 0x000000ff0500728c */ /* 0x000fd4000bf45320 */
[----:B------:R-:W-:Y:S01]  /*0490*/  VOTEU.ANY UP1, P0 ;  /* 0x0000000000ff7886 */ /* 0x000fe20000020100 */
[----:B------:R-:W-:-:S04]  /*04a0*/  @!UP2 USEL UR4, URZ, 0xffffffff, UP1 ;  /* 0xffffffffff04a887 */ /* 0x000fc80008800000 */
[----:B------:R-:W-:-:S04]  /*04b0*/  ULOP3.LUT UR4, UR4, 0x1, URZ, 0xc0, !UPT ;  /* 0x0000000104047892 */ /* 0x000fc8000f8ec0ff */
[----:B------:R-:W-:-:S11]  /*04c0*/  UISETP.NE.U32.AND UP2, UPT, UR4, 0x1, UPT ;  /* 0x000000010400788c */ /* 0x000fd6000bf45070 */
.L_x_8:
[----:B-1----:R-:W1:Y:S01]  /*04d0*/  SHFL.IDX PT, R2, R72, RZ, 0x1f ;  /* 0x00001fff48027589 */ /* 0x002e6200000e0000 */
[----:B------:R-:W-:-:S04]  /*04e0*/  UISETP.NE.AND UP1, UPT, UR8, 0x2, UPT ;  /* 0x000000020800788c */ /* 0x000fc8000bf25270 */
[----:B------:R-:W-:Y:S01]  /*04f0*/  USEL UR6, URZ, 0x1, UP1 ;  /* 0x00000001ff067887 */ /* 0x000fe20008800000 */
[----:B-1----:R-:W-:-:S13]  /*0500*/  ISETP.NE.AND P0, PT, R2, RZ, PT ;  /* 0x000000ff0200720c */ /* 0x002fda0003f05270 */
[----:B------:R-:W-:Y:S05]  /*0510*/  @P0 BRA `(.L_x_9) ;  /* 0x0000000000400947 */ /* 0x000fea0003800000 */
[----:B------:R-:W1:Y:S01]  /*0520*/  S2UR UR5, SR_CgaCtaId ;  /* 0x00000000000579c3 */ /* 0x000e620000008800 */
[----:B------:R-:W-:Y:S01]  /*0530*/  UMOV UR7, 0x400 ;  /* 0x0000040000077882 */ /* 0x000fe20000000000 */
[----:B------:R-:W-:Y:S01]  /*0540*/  UMOV UR4, 0x1 ;  /* 0x0000000100047882 */ /* 0x000fe20000000000 */
[----:B------:R-:W-:Y:S01]  /*0550*/  ELECT P0, URZ, PT ;  /* 0x0000000000ff782f */ /* 0x000fe20003800000 */
[----:B------:R-:W-:-:S04]  /*0560*/  UIADD3 UR10, UPT, UPT, -UR4, 0x100000, URZ ;  /* 0x00100000040a7890 */ /* 0x000fc8000fffe1ff */
[----:B------:R-:W-:Y:S02]  /*0570*/  USHF.L.U32 UR11, UR10, 0xb, URZ ;  /* 0x0000000b0a0b7899 */ /* 0x000fe400080006ff */
[----:B------:R-:W-:Y:S02]  /*0580*/  USHF.L.U32 UR10, UR10, 0x1, URZ ;  /* 0x000000010a0a7899 */ /* 0x000fe400080006ff */
[----:B-1----:R-:W-:Y:S01]  /*0590*/  ULEA UR5, UR5, UR7, 0x18 ;  /* 0x0000000705057291 */ /* 0x002fe2000f8ec0ff */
[----:B------:R-:W1:Y:S11]  /*05a0*/  FENCE.VIEW.ASYNC.S ;  /* 0x00000000000073c6 */ /* 0x000e760000000000 */
[----:B-1----:R1:W3:Y:S01]  /*05b0*/  SYNCS.EXCH.64 URZ, [UR5], UR10 ;  /* 0x0000000a05ff75b2 */ /* 0x0022e20008000100 */
[----:B------:R1:W4:Y:S01]  /*05c0*/  SYNCS.EXCH.64 URZ, [UR5+0x18], UR10 ;  /* 0x0000180a05ff75b2 */ /* 0x0003220008000100 */
[----:B------:R1:W1:Y:S01]  /*05d0*/  SYNCS.EXCH.64 URZ, [UR5+0x8], UR10 ;  /* 0x0000080a05ff75b2 */ /* 0x0002620008000100 */
[----:B------:R1:W1:Y:S01]  /*05e0*/  SYNCS.EXCH.64 URZ, [UR5+0x20], UR10 ;  /* 0x0000200a05ff75b2 */ /* 0x0002620008000100 */
[----:B------:R1:W1:Y:S01]  /*05f0*/  SYNCS.EXCH.64 URZ, [UR5+0x10], UR10 ;  /* 0x0000100a05ff75b2 */ /* 0x0002620008000100 */
[----:B------:R1:W1:Y:S01]  /*0600*/  SYNCS.EXCH.64 URZ, [UR5+0x28], UR10 ;  /* 0x0000280a05ff75b2 */ /* 0x0002620008000100 */
[----:B------:R-:W-:Y:S01]  /*0610*/  NOP ;  /* 0x0000000000007918 */ /* 0x000fe20000000000 */
.L_x_9:
[----:B------:R-:W2:Y:S01]  /*0620*/  SHFL.IDX PT, R2, R72, RZ, 0x1f ;  /* 0x00001fff48027589 */ /* 0x000ea200000e0000 */
[----:B------:R-:W-:Y:S01]  /*0630*/  NOP ;  /* 0x0000000000007918 */ /* 0x000fe20000000000 */
[----:B--2---:R-:W-:-:S13]  /*0640*/  ISETP.NE.AND P0, PT, R2, 0x1, PT ;  /* 0x000000010200780c */ /* 0x004fda0003f05270 */
[----:B------:R-:W-:Y:S05]  /*0650*/  @P0 BRA `(.L_x_10) ;  /* 0x0000000000580947 */ /* 0x000fea0003800000 */
[----:B------:R-:W2:Y:S01]  /*0660*/  S2UR UR7, SR_CgaCtaId ;  /* 0x00000000000779c3 */ /* 0x000ea20000008800 */
[----:B------:R-:W-:Y:S01]  /*0670*/  UMOV UR9, 0x400 ;  /* 0x0000040000097882 */ /* 0x000fe20000000000 */
[----:B-1----:R-:W-:Y:S01]  /*0680*/  UMOV UR5, 0x20 ;  /* 0x0000002000057882 */ /* 0x002fe20000000000 */
[----:B------:R-:W-:Y:S01]  /*0690*/  UMOV UR4, 0x80 ;  /* 0x0000008000047882 */ /* 0x000fe20000000000 */
[----:B------:R-:W-:-:S04]  /*06a0*/  UIADD3 UR10, UPT, UPT, -UR5, 0x100000, URZ ;  /* 0x00100000050a7890 */ /* 0x000fc8000fffe1ff */
[----:B------:R-:W-:Y:S02]  /*06b0*/  USHF.L.U32 UR11, UR10, 0xb, URZ ;  /* 0x0000000b0a0b7899 */ /* 0x000fe400080006ff */
[----:B------:R-:W-:Y:S02]  /*06c0*/  USHF.L.U32 UR10, UR10, 0x1, URZ ;  /* 0x000000010a0a7899 */ /* 0x000fe400080006ff */
[----:B------:R-:W-:-:S04]  /*06d0*/  UIADD3 UR4, UPT, UPT, -UR4, 0x100000, URZ ;  /* 0x0010000004047890 */ /* 0x000fc8000fffe1ff */
[----:B------:R-:W-:Y:S02]  /*06e0*/  USHF.L.U32 UR5, UR4, 0xb, URZ ;  /* 0x0000000b04057899 */ /* 0x000fe400080006ff */
[----:B------:R-:W-:Y:S01]  /*06f0*/  USHF.L.U32 UR4, UR4, 0x1, URZ ;  /* 0x0000000104047899 */ /* 0x000fe200080006ff */
[----:B------:R-:W-:Y:S01]  /*0700*/  ELECT P0, URZ, PT ;  /* 0x0000000000ff782f */ /* 0x000fe20003800000 */
[----:B--2---:R-:W-:Y:S01]  /*0710*/  ULEA UR7, UR7, UR9, 0x18 ;  /* 0x0000000907077291 */ /* 0x004fe2000f8ec0ff */
[----:B------:R-:W1:Y:S11]  /*0720*/  FENCE.VIEW.ASYNC.S ;  /* 0x00000000000073c6 */ /* 0x000e760000000000 */
[----:B-1----:R2:W1:Y:S01]  /*0730*/  SYNCS.EXCH.64 URZ, [UR7+0x30], UR10 ;  /* 0x0000300a07ff75b2 */ /* 0x0024620008000100 */
[----:B------:R2:W1:Y:S01]  /*0740*/  SYNCS.EXCH.64 URZ, [UR7+0x50], UR4 ;  /* 0x0000500407ff75b2 */ /* 0x0004620008000100 */
[----:B------:R2:W1:Y:S01]  /*0750*/  SYNCS.EXCH.64 URZ, [UR7+0x38], UR10 ;  /* 0x0000380a07ff75b2 */ /* 0x0004620008000100 */
[----:B------:R2:W1:Y:S01]  /*0760*/  SYNCS.EXCH.64 URZ, [UR7+0x58], UR4 ;  /* 0x0000580407ff75b2 */ /* 0x0004620008000100 */
[----:B------:R2:W1:Y:S01]  /*0770*/  SYNCS.EXCH.64 URZ, [UR7+0x40], UR10 ;  /* 0x0000400a07ff75b2 */ /* 0x0004620008000100 */
[----:B------:R2:W1:Y:S01]  /*0780*/  SYNCS.EXCH.64 URZ, [UR7+0x60], UR4 ;  /* 0x0000600407ff75b2 */ /* 0x0004620008000100 */
[----:B------:R2:W1:Y:S01]  /*0790*/  SYNCS.EXCH.64 URZ, [UR7+0x48], UR10 ;  /* 0x0000480a07ff75b2 */ /* 0x0004620008000100 */
[----:B------:R2:W1:Y:S02]  /*07a0*/  SYNCS.EXCH.64 URZ, [UR7+0x68], UR4 ;  /* 0x0000680407ff75b2 */ /* 0x0004640008000100 */
[----:B--2---:R-:W-:Y:S01]  /*07b0*/  NOP ;  /* 0x0000000000007918 */ /* 0x004fe20000000000 */
.L_x_10:
[----:B------:R-:W2:Y:S01]  /*07c0*/  SHFL.IDX PT, R2, R72, RZ, 0x1f ;  /* 0x00001fff48027589 */ /* 0x000ea200000e0000 */
[----:B------:R-:W-:Y:S01]  /*07d0*/  NOP ;  /* 0x0000000000007918 */ /* 0x000fe20000000000 */
[----:B--2---:R-:W-:-:S13]  /*07e0*/  ISETP.NE.AND P0, PT, R2, 0x3, PT ;  /* 0x000000030200780c */ /* 0x004fda0003f05270 */
[----:B------:R-:W-:Y:S05]  /*07f0*/  @P0 BRA `(.L_x_11) ;  /* 0x0000000000300947 */ /* 0x000fea0003800000 */
[----:B-1----:R-:W1:Y:S01]  /*0800*/  S2UR UR5, SR_CgaCtaId ;  /* 0x00000000000579c3 */ /* 0x002e620000008800 */
        /* <DEDUP_REMOVED lines=8> */
[----:B-1----:R2:W1:Y:S01]  /*0890*/  SYNCS.EXCH.64 URZ, [UR5+0x70], UR10 ;  /* 0x0000700a05ff75b2 */ /* 0x0024620008000100 */
[----:B------:R2:W1:Y:S02]  /*08a0*/  SYNCS.EXCH.64 URZ, [UR5+0x78], UR10 ;  /* 0x0000780a05ff75b2 */ /* 0x0004640008000100 */
[----:B--2---:R-:W-:Y:S01]  /*08b0*/  NOP ;  /* 0x0000000000007918 */ /* 0x004fe20000000000 */
.L_x_11:
[----:B------:R-:W2:Y:S01]  /*08c0*/  SHFL.IDX PT, R2, R72, RZ, 0x1f ;  /* 0x00001fff48027589 */ /* 0x000ea200000e0000 */
[----:B------:R-:W-:Y:S01]  /*08d0*/  NOP ;  /* 0x0000000000007918 */ /* 0x000fe20000000000 */
[----:B--2---:R-:W-:-:S13]  /*08e0*/  ISETP.NE.AND P0, PT, R2, 0x4, PT ;  /* 0x000000040200780c */ /* 0x004fda0003f05270 */
[----:B------:R-:W-:Y:S05]  /*08f0*/  @P0 BRA `(.L_x_12) ;  /* 0x00000000004c0947 */ /* 0x000fea0003800000 */
[----:B-1----:R-:W1:Y:S01]  /*0900*/  S2UR UR5, SR_CgaCtaId ;  /* 0x00000000000579c3 */ /* 0x002e620000008800 */
[----:B------:R-:W-:Y:S01]  /*0910*/  UMOV UR9, 0x100 ;  /* 0x0000010000097882 */ /* 0x000fe20000000000 */
[----:B------:R-:W-:Y:S01]  /*0920*/  UMOV UR7, 0x400 ;  /* 0x0000040000077882 */ /* 0x000fe20000000000 */
[----:B------:R-:W-:Y:S01]  /*0930*/  USEL UR9, UR9, 0xe0, UP2 ;  /* 0x000000e009097887 */ /* 0x000fe20009000000 */
[----:B------:R-:W-:Y:S01]  /*0940*/  UMOV UR4, 0x1 ;  /* 0x0000000100047882 */ /* 0x000fe20000000000 */
[----:B------:R-:W-:Y:S01]  /*0950*/  ELECT P0, URZ, PT ;  /* 0x0000000000ff782f */ /* 0x000fe20003800000 */
[----:B------:R-:W-:-:S04]  /*0960*/  UIADD3 UR10, UPT, UPT, -UR4, 0x100000, URZ ;  /* 0x00100000040a7890 */ /* 0x000fc8000fffe1ff */
[----:B------:R-:W-:Y:S02]  /*0970*/  USHF.L.U32 UR11, UR10, 0xb, URZ ;  /* 0x0000000b0a0b7899 */ /* 0x000fe400080006ff */
[----:B------:R-:W-:Y:S02]  /*0980*/  USHF.L.U32 UR10, UR10, 0x1, URZ ;  /* 0x000000010a0a7899 */ /* 0x000fe400080006ff */
[----:B------:R-:W-:-:S04]  /*0990*/  UIADD3 UR12, UPT, UPT, -UR9, 0x100000, URZ ;  /* 0x00100000090c7890 */ /* 0x000fc8000fffe1ff */
[----:B------:R-:W-:Y:S02]  /*09a0*/  USHF.L.U32 UR13, UR12, 0xb, URZ ;  /* 0x0000000b0c0d7899 */ /* 0x000fe400080006ff */
[----:B------:R-:W-:Y:S02]  /*09b0*/  USHF.L.U32 UR12, UR12, 0x1, URZ ;  /* 0x000000010c0c7899 */ /* 0x000fe400080006ff */
[----:B-1----:R-:W-:Y:S01]  /*09c0*/  ULEA UR5, UR5, UR7, 0x18 ;  /* 0x0000000705057291 */ /* 0x002fe2000f8ec0ff */
[----:B------:R-:W1:Y:S11]  /*09d0*/  FENCE.VIEW.ASYNC.S ;  /* 0x00000000000073c6 */ /* 0x000e760000000000 */
[----:B-1----:R2:W1:Y:S01]  /*09e0*/  SYNCS.EXCH.64 URZ, [UR5+0x80], UR10 ;  /* 0x0000800a05ff75b2 */ /* 0x0024620008000100 */
[----:B------:R2:W1:Y:S01]  /*09f0*/  SYNCS.EXCH.64 URZ, [UR5+0x90], UR12 ;  /* 0x0000900c05ff75b2 */ /* 0x0004620008000100 */
[----:B------:R2:W1:Y:S01]  /*0a00*/  SYNCS.EXCH.64 URZ, [UR5+0x88], UR10 ;  /* 0x0000880a05ff75b2 */ /* 0x0004620008000100 */
[----:B------:R2:W1:Y:S02]  /*0a10*/  SYNCS.EXCH.64 URZ, [UR5+0x98], UR12 ;  /* 0x0000980c05ff75b2 */ /* 0x0004640008000100 */
[----:B--2---:R-:W-:Y:S01]  /*0a20*/  NOP ;  /* 0x0000000000007918 */ /* 0x004fe20000000000 */
.L_x_12:
        /* <DEDUP_REMOVED lines=26> */
.L_x_13:
        /* <DEDUP_REMOVED lines=18> */
.L_x_14:
[----:B-1----:R-:W1:Y:S01]  /*0cf0*/  S2UR UR5, SR_CTAID.X ;  /* 0x00000000000579c3 */ /* 0x002e620000002500 */
[----:B------:R-:W-:-:S05]  /*0d00*/  CS2R.32 R68, SR_CgaSize ;  /* 0x0000000000447805 */ /* 0x000fca0000008a00 */
[----:B------:R-:W-:-:S05]  /*0d10*/  IMAD R68, R68, -0xa0, RZ ;  /* 0xffffff6044447824 */ /* 0x000fca00078e02ff */
[----:B------:R-:W-:-:S14]  /*0d20*/  R2UR UR9, R68 ;  /* 0x00000000440972ca */ /* 0x000fdc00000e0000 */
[----:B------:R-:W2:Y:S01]  /*0d30*/  LDCU UR9, c[0x0][UR9+0x2b0] ;  /* 0x00005600090977ac */ /* 0x000ea20008000800 */
[----:B------:R-:W-:Y:S01]  /*0d40*/  NOP ;  /* 0x0000000000007918 */ /* 0x000fe20000000000 */
[----:B------:R-:W-:-:S05]  /*0d50*/  CS2R.32 R68, SR_CgaSize ;  /* 0x0000000000447805 */ /* 0x000fca0000008a00 */
[----:B------:R-:W-:-:S05]  /*0d60*/  IMAD R68, R68, -0xa0, RZ ;  /* 0xffffff6044447824 */ /* 0x000fca00078e02ff */
[----:B------:R-:W-:-:S14]  /*0d70*/  R2UR UR7, R68 ;  /* 0x00000000440772ca */ /* 0x000fdc00000e0000 */
[----:B------:R-:W3:Y:S01]  /*0d80*/  LDCU UR7, c[0x0][UR7+0x2b4] ;  /* 0x00005680070777ac */ /* 0x000ee20008000800 */
[----:B------:R-:W4:Y:S08]  /*0d90*/  S2UR UR4, SR_CTAID.Y ;  /* 0x00000000000479c3 */ /* 0x000f300000002600 */
[----:B------:R-:W3:Y:S01]  /*0da0*/  LDC R9, c[0x0][0xb24] ;  /* 0x0002c900ff097b82 */ /* 0x000ee20000000800 */
[----:B-1----:R-:W-:-:S02]  /*0db0*/  I2FP.F32.U32 R4, UR5 ;  /* 0x0000000500047c45 */ /* 0x002fc40008201000 */
[----:B------:R-:W-:-:S05]  /*0dc0*/  CS2R.32 R5, SR_CgaSize ;  /* 0x0000000000057805 */ /* 0x000fca0000008a00 */
[----:B------:R-:W-:-:S06]  /*0dd0*/  IMAD R5, R5, -0xa0, RZ ;  /* 0xffffff6005057824 */ /* 0x000fcc00078e02ff */
[----:B------:R-:W1:Y:S01]  /*0de0*/  LDC R5, c[0x0][R5+0x2a0] ;  /* 0x0000a80005057b82 */ /* 0x000e620000000800 */
[----:B------:R-:W-:Y:S01]  /*0df0*/  MOV R21, UR5 ;  /* 0x0000000500157c02 */ /* 0x000fe20008000f00 */
[----:B--2---:R-:W-:Y:S01]  /*0e00*/  FMUL R4, R4, UR9 ;  /* 0x0000000904047c20 */ /* 0x004fe20008400000 */
[----:B----4-:R-:W-:Y:S02]  /*0e10*/  I2FP.F32.U32 R2, UR4 ;  /* 0x0000000400027c45 */ /* 0x010fe40008201000 */
[----:B------:R-:W-:-:S05]  /*0e20*/  CS2R.32 R3, SR_CgaSize ;  /* 0x0000000000037805 */ /* 0x000fca0000008a00 */
[----:B------:R-:W-:-:S06]  /*0e30*/  IMAD R3, R3, -0xa0, RZ ;  /* 0xffffff6003037824 */ /* 0x000fcc00078e02ff */
[----:B------:R-:W2:Y:S01]  /*0e40*/  LDC R3, c[0x0][R3+0x2a4] ;  /* 0x0000a90003037b82 */ /* 0x000ea20000000800 */
[----:B------:R-:W4:Y:S01]  /*0e50*/  F2I.U32.TRUNC.NTZ R68, R4 ;  /* 0x0000000400447305 */ /* 0x000f22000020f000 */
[----:B------:R-:W-:Y:S01]  /*0e60*/  MOV R20, UR4 ;  /* 0x0000000400147c02 */ /* 0x000fe20008000f00 */
[----:B---3--:R-:W-:-:S05]  /*0e70*/  FMUL R2, R2, UR7 ;  /* 0x0000000702027c20 */ /* 0x008fca0008400000 */
[----:B------:R-:W-:Y:S01]  /*0e80*/  BAR.SYNC.DEFER_BLOCKING 0x0 ;  /* 0x0000000000007b1d */ /* 0x000fe20000010000 */
[----:B------:R-:W-:-:S05]  /*0e90*/  ISETP.GE.AND P0, PT, R9, 0x1, PT ;  /* 0x000000010900780c */ /* 0x000fca0003f06270 */
[----:B------:R-:W3:Y:S02]  /*0ea0*/  F2I.U32.TRUNC.NTZ R66, R2 ;  /* 0x0000000200427305 */ /* 0x000ee4000020f000 */
[----:B------:R-:W2:Y:S01]  /*0eb0*/  S2UR UR36, SR_CTAID.Z ;  /* 0x00000000002479c3 */ /* 0x000ea20000002700 */
[----:B----4-:R-:W-:-:S05]  /*0ec0*/  IADD3 R68, PT, PT, -R68, RZ, RZ ;  /* 0x000000ff44447210 */ /* 0x010fca0007ffe1ff */
[----:B-1----:R-:W-:Y:S01]  /*0ed0*/  IMAD R68, R5, R68, UR5 ;  /* 0x0000000505447e24 */ /* 0x002fe2000f8e0244 */
[----:B---3--:R-:W-:-:S05]  /*0ee0*/  IADD3 R66, PT, PT, -R66, RZ, RZ ;  /* 0x000000ff42427210 */ /* 0x008fca0007ffe1ff */
[----:B--2---:R-:W-:Y:S01]  /*0ef0*/  IMAD R66, R3, R66, UR4 ;  /* 0x0000000403427e24 */ /* 0x004fe2000f8e0242 */
[----:B------:R-:W-:Y:S06]  /*0f00*/  @!P0 BRA `(.L_x_15) ;  /* 0x0000000000b88947 */ /* 0x000fec0003800000 */
[----:B------:R-:W1:Y:S01]  /*0f10*/  LDC.64 R4, c[0x0][0xb18] ;  /* 0x0002c600ff047b82 */ /* 0x000e620000000a00 */
[----:B------:R-:W-:-:S07]  /*0f20*/  ISETP.NE.AND P0, PT, R9, 0x1, PT ;  /* 0x000000010900780c */ /* 0x000fce0003f05270 */
[----:B------:R-:W2:Y:S08]  /*0f30*/  LDC R10, c[0x0][0xb0c] ;  /* 0x0002c300ff0a7b82 */ /* 0x000eb00000000800 */
[----:B------:R-:W3:Y:S08]  /*0f40*/  LDC R11, c[0x0][0x370] ;  /* 0x0000dc00ff0b7b82 */ /* 0x000ef00000000800 */
[----:B------:R-:W4:Y:S01]  /*0f50*/  LDC R12, c[0x0][0x374] ;  /* 0x0000dd00ff0c7b82 */ /* 0x000f220000000800 */
[----:B-1----:R-:W-:-:S07]  /*0f60*/  ISETP.NE.AND P1, PT, R4, 0x1, PT ;  /* 0x000000010400780c */ /* 0x002fce0003f25270 */
[----:B------:R-:W3:Y:S01]  /*0f70*/  LDC.64 R6, c[0x0][0xb10] ;  /* 0x0002c400ff067b82 */ /* 0x000ee20000000a00 */
[----:B--2---:R-:W-:-:S07]  /*0f80*/  ISETP.NE.AND P2, PT, R10, 0x1, PT ;  /* 0x000000010a00780c */ /* 0x004fce0003f45270 */
[----:B------:R-:W1:Y:S08]  /*0f90*/  LDC R8, c[0x0][0xb20] ;  /* 0x0002c800ff087b82 */ /* 0x000e700000000800 */
[----:B------:R-:W2:Y:S01]  /*0fa0*/  LDC.64 R2, c[0x0][0xb28] ;  /* 0x0002ca00ff027b82 */ /* 0x000ea20000000a00 */
[----:B----4-:R-:W-:-:S04]  /*0fb0*/  IMAD.HI.U32 R13, R12, R5, RZ ;  /* 0x000000050c0d7227 */ /* 0x010fc800078e00ff */
[----:B------:R-:W-:-:S04]  /*0fc0*/  IMAD.HI.U32 R5, R20, R5, RZ ;  /* 0x0000000514057227 */ /* 0x000fc800078e00ff */
[----:B---3--:R-:W-:-:S04]  /*0fd0*/  IMAD.HI.U32 R14, R11, R6, RZ ;  /* 0x000000060b0e7227 */ /* 0x008fc800078e00ff */
[C---:B------:R-:W-:Y:S01]  /*0fe0*/  IMAD.HI.U32 R16, R21.reuse, R6, RZ ;  /* 0x0000000615107227 */ /* 0x040fe200078e00ff */
[-C--:B------:R-:W-:Y:S02]  /*0ff0*/  @P2 SHF.R.U32.HI R11, RZ, R7.reuse, R14 ;  /* 0x00000007ff0b2219 */ /* 0x080fe4000001160e */
[-C--:B-1----:R-:W-:Y:S02]  /*1000*/  @P1 SHF.R.U32.HI R12, RZ, R8.reuse, R13 ;  /* 0x00000008ff0c1219 */ /* 0x082fe4000001160d */
[----:B------:R-:W-:Y:S02]  /*1010*/  SHF.R.U32.HI R5, RZ, R8, R5 ;  /* 0x00000008ff057219 */ /* 0x000fe40000011605 */
[----:B------:R-:W-:Y:S02]  /*1020*/  SHF.R.U32.HI R16, RZ, R7, R16 ;  /* 0x00000007ff107219 */ /* 0x000fe40000011610 */
[----:B------:R-:W-:Y:S01]  /*1030*/  SEL R5, R20, R5, !P1 ;  /* 0x0000000514057207 */ /* 0x000fe20004800000 */
[----:B--2---:R-:W-:Y:S01]  /*1040*/  IMAD.HI.U32 R14, R12, R2, RZ ;  /* 0x000000020c0e7227 */ /* 0x004fe200078e00ff */
[----:B------:R-:W-:-:S02]  /*1050*/  SEL R7, R21, R16, !P2 ;  /* 0x0000001015077207 */ /* 0x000fc40005000000 */
[----:B------:R-:W-:Y:S01]  /*1060*/  IADD3 R13, PT, PT, -R5, RZ, RZ ;  /* 0x000000ff050d7210 */ /* 0x000fe20007ffe1ff */
[----:B------:R-:W-:Y:S01]  /*1070*/  IMAD.HI.U32 R6, R11, R2, RZ ;  /* 0x000000020b067227 */ /* 0x000fe200078e00ff */
[----:B------:R-:W-:-:S03]  /*1080*/  @P0 SHF.R.U32.HI R12, RZ, R3, R14 ;  /* 0x00000003ff0c0219 */ /* 0x000fc6000001160e */
[----:B------:R-:W-:Y:S01]  /*1090*/  IMAD R13, R4, R13, R20 ;  /* 0x0000000d040d7224 */ /* 0x000fe200078e0214 */
[----:B------:R-:W-:Y:S01]  /*10a0*/  @P0 SHF.R.U32.HI R11, RZ, R3, R6 ;  /* 0x00000003ff0b0219 */ /* 0x000fe20000011606 */
[----:B------:R-:W-:-:S04]  /*10b0*/  IMAD R12, R12, R9, RZ ;  /* 0x000000090c0c7224 */ /* 0x000fc800078e02ff */
[----:B------:R-:W-:Y:S01]  /*10c0*/  IMAD R6, R11, R9, RZ ;  /* 0x000000090b067224 */ /* 0x000fe200078e02ff */
[----:B------:R-:W-:-:S04]  /*10d0*/  ISETP.GE.AND P1, PT, R5, R12, PT ;  /* 0x0000000c0500720c */ /* 0x000fc80003f26270 */
[----:B------:R-:W-:Y:S01]  /*10e0*/  ISETP.GE.OR P1, PT, R7, R6, P1 ;  /* 0x000000060700720c */ /* 0x000fe20000f26670 */
[----:B------:R-:W-:-:S05]  /*10f0*/  IMAD.HI.U32 R6, R5, R2, RZ ;  /* 0x0000000205067227 */ /* 0x000fca00078e00ff */
[----:B------:R-:W-:-:S04]  /*1100*/  SHF.R.U32.HI R6, RZ, R3, R6 ;  /* 0x00000003ff067219 */ /* 0x000fc80000011606 */
[----:B------:R-:W-:-:S03]  /*1110*/  SEL R6, R5, R6, !P0 ;  /* 0x0000000605067207 */ /* 0x000fc60004000000 */
[----:B------:R-:W-:Y:S01]  /*1120*/  @!P1 IMAD.HI.U32 R8, R7, R2, RZ ;  /* 0x0000000207089227 */ /* 0x000fe200078e00ff */
[----:B------:R-:W-:-:S04]  /*1130*/  IADD3 R2, PT, PT, -R6, RZ, RZ ;  /* 0x000000ff06027210 */ /* 0x000fc80007ffe1ff */
[----:B------:R-:W-:Y:S01]  /*1140*/  @!P1 SHF.R.U32.HI R8, RZ, R3, R8 ;  /* 0x00000003ff089219 */ /* 0x000fe20000011608 */
[----:B------:R-:W-:-:S03]  /*1150*/  IMAD R2, R9, R2, R5 ;  /* 0x0000000209027224 */ /* 0x000fc600078e0205 */
[----:B------:R-:W-:-:S05]  /*1160*/  @!P1 SEL R3, R7, R8, !P0 ;  /* 0x0000000807039207 */ /* 0x000fca0004000000 */
[--C-:B------:R-:W-:Y:S02]  /*1170*/  @!P1 IMAD.IADD R6, R6, 0x1, -R3.reuse ;  /* 0x0000000106069824 */ /* 0x100fe400078e0a03 */
[----:B------:R-:W-:Y:S01]  /*1180*/  @!P1 IMAD R3, R2, R11, R3 ;  /* 0x0000000b02039224 */ /* 0x000fe200078e0203 */
[----:B------:R-:W-:Y:S01]  /*1190*/  IADD3 R2, PT, PT, -R7, RZ, RZ ;  /* 0x000000ff07027210 */ /* 0x000fe20007ffe1ff */
[----:B------:R-:W-:Y:S02]  /*11a0*/  @!P1 IMAD R5, R6, R9, R7 ;  /* 0x0000000906059224 */ /* 0x000fe400078e0207 */
[----:B------:R-:W-:Y:S02]  /*11b0*/  @!P1 IMAD.MOV.U32 R7, RZ, RZ, R3 ;  /* 0x000000ffff079224 */ /* 0x000fe400078e0003 */
[----:B------:R-:W-:Y:S02]  /*11c0*/  IMAD R2, R10, R2, R21 ;  /* 0x000000020a027224 */ /* 0x000fe400078e0215 */
[----:B------:R-:W-:-:S02]  /*11d0*/  IMAD R20, R5, R4, R13 ;  /* 0x0000000405147224 */ /* 0x000fc400078e020d */
[----:B------:R-:W-:Y:S02]  /*11e0*/  IMAD R21, R7, R10, R2 ;  /* 0x0000000a07157224 */ /* 0x000fe400078e0202 */
.L_x_15:
[----:B------:R-:W1:Y:S01]  /*11f0*/  LDCU UR4, c[0x0][0xb30] ;  /* 0x00016600ff0477ac */ /* 0x000e620008000800 */
[----:B------:R-:W2:Y:S08]  /*1200*/  S2UR UR37, SR_CgaCtaId ;  /* 0x00000000002579c3 */ /* 0x000eb00000008800 */
[----:B------:R-:W3:Y:S01]  /*1210*/  LDC R26, c[0x0][0xb24] ;  /* 0x0002c900ff1a7b82 */ /* 0x000ee20000000800 */
[----:B-1----:R-:W-:-:S09]  /*1220*/  UISETP.NE.AND UP1, UPT, UR4, 0x1, UPT ;  /* 0x000000010400788c */ /* 0x002fd2000bf25270 */
[----:B--2---:R-:W-:Y:S05]  /*1230*/  BRA.U UP1, `(.L_x_16) ;  /* 0x0000000101407547 */ /* 0x004fea000b800000 */
[----:B------:R-:W1:Y:S08]  /*1240*/  LDC.64 R4, c[0x0][0xb10] ;  /* 0x0002c400ff047b82 */ /* 0x000e700000000a00 */
[----:B------:R-:W2:Y:S08]  /*1250*/  LDC.64 R2, c[0x0][0xb18] ;  /* 0x0002c600ff027b82 */ /* 0x000eb00000000a00 */
[----:B------:R-:W4:Y:S08]  /*1260*/  LDC R6, c[0x0][0xb20] ;  /* 0x0002c800ff067b82 */ /* 0x000f300000000800 */
[----:B------:R-:W3:Y:S01]  /*1270*/  LDC R8, c[0x0][0xb0c] ;  /* 0x0002c300ff087b82 */ /* 0x000ee20000000800 */
[----:B-1----:R-:W-:-:S05]  /*1280*/  IMAD.HI.U32 R4, R21, R4, RZ ;  /* 0x0000000415047227 */ /* 0x002fca00078e00ff */
[----:B------:R-:W-:Y:S01]  /*1290*/  SHF.R.U32.HI R4, RZ, R5, R4 ;  /* 0x00000005ff047219 */ /* 0x000fe20000011604 */
[----:B--2---:R-:W-:Y:S01]  /*12a0*/  IMAD.HI.U32 R3, R20, R3, RZ ;  /* 0x0000000314037227 */ /* 0x004fe200078e00ff */
[----:B------:R-:W-:-:S04]  /*12b0*/  ISETP.NE.AND P0, PT, R2, 0x1, PT ;  /* 0x000000010200780c */ /* 0x000fc80003f05270 */
[----:B----4-:R-:W-:-:S04]  /*12c0*/  SHF.R.U32.HI R3, RZ, R6, R3 ;  /* 0x00000006ff037219 */ /* 0x010fc80000011603 */
[----:B------:R-:W-:Y:S02]  /*12d0*/  SEL R3, R20, R3, !P0 ;  /* 0x0000000314037207 */ /* 0x000fe40004000000 */
[----:B---3--:R-:W-:-:S04]  /*12e0*/  ISETP.NE.AND P1, PT, R8, 0x1, PT ;  /* 0x000000010800780c */ /* 0x008fc80003f25270 */
[----:B------:R-:W-:-:S05]  /*12f0*/  SEL R4, R21, R4, !P1 ;  /* 0x0000000415047207 */ /* 0x000fca0004800000 */
[----:B------:R-:W-:Y:S02]  /*1300*/  IMAD.IADD R5, R3, 0x1, -R4 ;  /* 0x0000000103057824 */ /* 0x000fe400078e0a04 */
[----:B------:R-:W-:Y:S02]  /*1310*/  IMAD.IADD R3, R4, 0x1, -R3 ;  /* 0x0000000104037824 */ /* 0x000fe400078e0a03 */
[----:B------:R-:W-:Y:S02]  /*1320*/  IMAD R21, R5, R8, R21 ;  /* 0x0000000805157224 */ /* 0x000fe400078e0215 */
[----:B------:R-:W-:-:S07]  /*1330*/  IMAD R20, R3, R2, R20 ;  /* 0x0000000203147224 */ /* 0x000fce00078e0214 */
.L_x_16:
[----:B------:R-:W-:Y:S01]  /*1340*/  BAR.SYNC.DEFER_BLOCKING 0x0 ;  /* 0x0000000000007b1d */ /* 0x000fe20000010000 */
[----:B------:R-:W-:Y:S01]  /*1350*/  UISETP.NE.AND UP1, UPT, UR8, 0x2, UPT ;  /* 0x000000020800788c */ /* 0x000fe2000bf25270 */
[----:B------:R-:W-:Y:S02]  /*1360*/  ISETP.NE.OR P5, PT, R0, 0x2, !P5 ;  /* 0x000000020000780c */ /* 0x000fe40006fa5670 */
[----:B------:R-:W-:-:S06]  /*1370*/  LOP3.LUT R2, R80, 0x1f, RZ, 0xc0, !PT ;  /* 0x0000001f50027812 */ /* 0x000fcc00078ec0ff */
[----:B------:R-:W-:Y:S05]  /*1380*/  BRA.U UP1, `(.L_x_17) ;  /* 0x0000001101347547 */ /* 0x000fea000b800000 */
[----:B------:R-:W1:Y:S01]  /*1390*/  LDCU UR13, c[0x0][0x38c] ;  /* 0x00007180ff0d77ac */ /* 0x000e620008000800 */
[----:B------:R-:W2:Y:S01]  /*13a0*/  LDC R9, c[0x0][0x370] ;  /* 0x0000dc00ff097b82 */ /* 0x000ea20000000800 */
[----:B------:R-:W-:Y:S01]  /*13b0*/  PLOP3.LUT P1, PT, PT, PT, UP2, 0x80, 0x8 ;  /* 0x000000000008781c */ /* 0x000fe20003f2f028 */
[----:B------:R-:W-:Y:S01]  /*13c0*/  HFMA2 R12, -RZ, RZ, 0, 0 ;  /* 0x00000000ff0c7431 */ /* 0x000fe200000001ff */
[----:B------:R-:W-:Y:S01]  /*13d0*/  ISETP.EQ.OR P4, PT, R2, RZ, P5 ;  /* 0x000000ff0200720c */ /* 0x000fe20002f82670 */
[----:B------:R-:W-:Y:S01]  /*13e0*/  IMAD.MOV.U32 R15, RZ, RZ, 0x1 ;  /* 0x00000001ff0f7424 */ /* 0x000fe200078e00ff */
[----:B------:R-:W-:Y:S01]  /*13f0*/  PLOP3.LUT P1, PT, P1, PT, PT, 0x8, 0x80 ;  /* 0x000000000080781c */ /* 0x000fe20000f2e170 */
[----:B------:R-:W-:Y:S01]  /*1400*/  IMAD.MOV.U32 R14, RZ, RZ, RZ ;  /* 0x000000ffff0e7224 */ /* 0x000fe200078e00ff */
[----:B------:R-:W-:Y:S01]  /*1410*/  MOV R8, 0x1 ;  /* 0x0000000100087802 */ /* 0x000fe20000000f00 */
[----:B------:R-:W4:Y:S01]  /*1420*/  LDC R0, c[0x0][0x374] ;  /* 0x0000dd00ff007b82 */ /* 0x000f220000000800 */
[----:B------:R-:W-:Y:S01]  /*1430*/  IMAD.MOV.U32 R10, RZ, RZ, RZ ;  /* 0x000000ffff0a7224 */ /* 0x000fe200078e00ff */
[----:B------:R-:W2:Y:S01]  /*1440*/  LDCU.64 UR22, c[0x0][0x348] ;  /* 0x00006900ff1677ac */ /* 0x000ea20008000a00 */
[----:B------:R-:W-:Y:S01]  /*1450*/  UMOV UR6, URZ ;  /* 0x000000ff00067c82 */ /* 0x000fe20008000000 */
[----:B-1----:R-:W-:-:S04]  /*1460*/  UIADD3 UR5, UPT, UPT, UR13, 0x1f, URZ ;  /* 0x0000001f0d057890 */ /* 0x002fc8000fffe0ff */
[----:B------:R-:W-:-:S04]  /*1470*/  USHF.R.S32.HI UR4, URZ, 0x1f, UR5 ;  /* 0x0000001fff047899 */ /* 0x000fc80008011405 */
[----:B------:R-:W-:-:S04]  /*1480*/  ULEA.HI UR4, UR4, UR5, URZ, 0x5 ;  /* 0x0000000504047291 */ /* 0x000fc8000f8f28ff */
[----:B------:R-:W-:Y:S02]  /*1490*/  USHF.R.S32.HI UR15, URZ, 0x5, UR4 ;  /* 0x00000005ff0f7899 */ /* 0x000fe40008011404 */
[----:B------:R-:W-:Y:S02]  /*14a0*/  UIADD3 UR4, UPT, UPT, UR13, -0x1, URZ ;  /* 0xffffffff0d047890 */ /* 0x000fe4000fffe0ff */
[----:B------:R-:W-:Y:S02]  /*14b0*/  UISETP.LT.U32.AND UP0, UPT, UR15, 0x3, UPT ;  /* 0x000000030f00788c */ /* 0x000fe4000bf01070 */
[----:B------:R-:W-:Y:S02]  /*14c0*/  UISETP.GE.U32.AND UP1, UPT, UR4, -0x3f, UPT ;  /* 0xffffffc10400788c */ /* 0x000fe4000bf26070 */
[----:B------:R-:W-:Y:S02]  /*14d0*/  USEL UR14, UR15, 0x3, UP0 ;  /* 0x000000030f0e7887 */ /* 0x000fe40008000000 */
[----:B------:R-:W-:-:S02]  /*14e0*/  UIADD3 UR13, UPT, UPT, UR13, 0x3e, URZ ;  /* 0x0000003e0d0d7890 */ /* 0x000fc4000fffe0ff */
[----:B------:R-:W-:Y:S02]  /*14f0*/  UIADD3 UR5, UPT, UPT, UR14, -0x1, URZ ;  /* 0xffffffff0e057890 */ /* 0x000fe4000fffe0ff */
[----:B------:R-:W-:-:S03]  /*1500*/  UIADD3 UR7, UPT, UPT, UR15, -UR14, URZ ;  /* 0x8000000e0f077290 */ /* 0x000fc6000fffe0ff */
[----:B------:R-:W-:-:S04]  /*1510*/  @UP1 UIADD3 UR5, UPT, UPT, UR14, URZ, URZ ;  /* 0x000000ff0e051290 */ /* 0x000fc8000fffe0ff */
[----:B--2---:R-:W-:-:S12]  /*1520*/  UIADD3 UR5, UPT, UPT, UR5, 0x1, URZ ;  /* 0x0000000105057890 */ /* 0x004fd8000fffe0ff */
.L_x_35:
[----:B------:R-:W-:Y:S01]  /*1530*/  UISETP.NE.AND UP0, UPT, UR37, URZ, UPT ;  /* 0x000000ff2500728c */ /* 0x000fe2000bf05270 */
[----:B------:R-:W1:Y:S08]  /*1540*/  S2UR UR37, SR_CgaCtaId ;  /* 0x00000000002579c3 */ /* 0x000e700000008800 */
[----:B------:R-:W-:Y:S05]  /*1550*/  BRA.U UP0, `(.L_x_18) ;  /* 0x0000000100347547 */ /* 0x000fea000b800000 */
[----:B------:R-:W2:Y:S01]  /*1560*/  S2R R2, SR_CgaCtaId ;  /* 0x0000000000027919 */ /* 0x000ea20000008800 */
[----:B------:R-:W-:-:S04]  /*1570*/  MOV R3, 0x400 ;  /* 0x0000040000037802 */ /* 0x000fc80000000f00 */
[----:B--2---:R-:W-:Y:S02]  /*1580*/  LEA R3, R2, R3, 0x18 ;  /* 0x0000000302037211 */ /* 0x004fe400078ec0ff */
[----:B------:R-:W-:-:S03]  /*1590*/  SHF.L.U32 R2, R8, 0x1f, RZ ;  /* 0x0000001f08027819 */ /* 0x000fc600000006ff */
[----:B------:R-:W-:-:S04]  /*15a0*/  IMAD R3, R10, 0x8, R3 ;  /* 0x000000080a037824 */ /* 0x000fc800078e0203 */
[----:B------:R-:W2:Y:S02]  /*15b0*/  SYNCS.PHASECHK.TRANS64.TRYWAIT P0, [R3+URZ+0xf0], R2 ;  /* 0x0000f002030075a7 */ /* 0x000ea400080011ff */
[----:B--2---:R-:W-:Y:S05]  /*15c0*/  @!P0 BRA `(.L_x_19) ;  /* 0x0000009400b48947 */ /* 0x004fea0003800000 */
.L_x_166:
[----:B------:R-:W-:Y:S01]  /*15d0*/  VIADD R10, R10, 0x1 ;  /* 0x000000010a0a7836 */ /* 0x000fe20000000000 */
[----:B------:R2:W-:Y:S04]  /*15e0*/  SYNCS.ARRIVE.TRANS64.A1T0 RZ, [R3+URZ+0xe0], RZ ;  /* 0x0000e0ff03ff79a7 */ /* 0x0005e800081000ff */
[----:B------:R-:W-:-:S04]  /*15f0*/  ISETP.NE.AND P0, PT, R10, 0x2, PT ;  /* 0x000000020a00780c */ /* 0x000fc80003f05270 */
[----:B------:R-:W-:Y:S02]  /*1600*/  SEL R10, R10, RZ, P0 ;  /* 0x000000ff0a0a7207 */ /* 0x000fe40000000000 */
[----:B--2---:R-:W-:-:S04]  /*1610*/  SEL R3, RZ, 0x1, P0 ;  /* 0x00000001ff037807 */ /* 0x004fc80000000000 */
[----:B------:R-:W-:-:S07]  /*1620*/  LOP3.LUT R8, R8, R3, RZ, 0x3c, !PT ;  /* 0x0000000308087212 */ /* 0x000fce00078e3cff */
.L_x_18:
[----:B------:R-:W-:Y:S01]  /*1630*/  UMOV UR4, 0x400 ;  /* 0x0000040000047882 */ /* 0x000fe20000000000 */
[----:B------:R-:W-:Y:S01]  /*1640*/  SHF.L.U32 R2, R15, 0x1f, RZ ;  /* 0x0000001f0f027819 */ /* 0x000fe200000006ff */
[----:B-1----:R-:W-:Y:S01]  /*1650*/  ULEA UR4, UR37, UR4, 0x18 ;  /* 0x0000000425047291 */ /* 0x002fe2000f8ec0ff */
[----:B------:R-:W-:Y:S01]  /*1660*/  R2UR UR35, R21 ;  /* 0x00000000152372ca */ /* 0x000fe200000e0000 */
[----:B------:R-:W-:Y:S01]  /*1670*/  UISETP.GE.U32.AND UP0, UPT, UR13, 0x3f, UPT ;  /* 0x0000003f0d00788c */ /* 0x000fe2000bf06070 */
[----:B------:R-:W-:Y:S01]  /*1680*/  R2UR UR11, R20 ;  /* 0x00000000140b72ca */ /* 0x000fe200000e0000 */
[----:B------:R-:W-:Y:S01]  /*1690*/  ULEA UR8, UR6, UR4, 0x3 ;  /* 0x0000000406087291 */ /* 0x000fe2000f8e18ff */
[----:B------:R-:W-:-:S08]  /*16a0*/  UMOV UR24, URZ ;  /* 0x000000ff00187c82 */ /* 0x000fd00008000000 */
[----:B------:R1:W2:Y:S01]  /*16b0*/  SYNCS.PHASECHK.TRANS64.TRYWAIT P0, [UR8+0x18], R2 ;  /* 0x00001802ff0075a7 */ /* 0x0002a20008001108 */
[----:B------:R-:W-:Y:S02]  /*16c0*/  USHF.L.U32 UR35, UR35, 0x7, URZ ;  /* 0x0000000723237899 */ /* 0x000fe400080006ff */
[----:B------:R-:W-:Y:S01]  /*16d0*/  USHF.L.U32 UR11, UR11, 0x7, URZ ;  /* 0x000000070b0b7899 */ /* 0x000fe200080006ff */
[----:B------:R-:W-:Y:S11]  /*16e0*/  BRA.U !UP0, `(.L_x_20) ;  /* 0x0000000108a47547 */ /* 0x000ff6000b800000 */
[----:B------:R-:W-:Y:S01]  /*16f0*/  UMOV UR16, URZ ;  /* 0x000000ff00107c82 */ /* 0x000fe20008000000 */
[----:B------:R-:W-:-:S05]  /*1700*/  UMOV UR17, UR6 ;  /* 0x0000000600117c82 */ /* 0x000fca0008000000 */
.L_x_25:
[----:B-1----:R-:W-:Y:S01]  /*1710*/  ULEA UR33, UR17, UR4, 0x3 ;  /* 0x0000000411217291 */ /* 0x002fe2000f8e18ff */
[----:B--2---:R-:W-:Y:S01]  /*1720*/  @!P5 MOV R3, 0x8000 ;  /* 0x000080000003d802 */ /* 0x004fe20000000f00 */
[----:B--2---:R-:W-:Y:S10]  /*1730*/  @P0 BRA `(.L_x_21) ;  /* 0x00000000000c0947 */ /* 0x004ff40003800000 */
[----:B------:R-:W-:-:S04]  /*1740*/  SHF.L.U32 R5, R15, 0x1f, RZ ;  /* 0x0000001f0f057819 */ /* 0x000fc800000006ff */
[----:B------:R-:W2:Y:S02]  /*1750*/  SYNCS.PHASECHK.TRANS64.TRYWAIT P0, [UR33+0x18], R5 ;  /* 0x00001805ff0075a7 */ /* 0x000ea40008001121 */
[----:B--2---:R-:W-:Y:S05]  /*1760*/  @!P0 BRA `(.L_x_22) ;  /* 0x0000009400608947 */ /* 0x004fea0003800000 */
.L_x_21:
[----:B------:R2:W-:Y:S01]  /*1770*/  @!P5 SYNCS.ARRIVE.TRANS64 RZ, [UR33], R3 ;  /* 0x00000003ffffd9a7 */ /* 0x0005e20008000021 */
[----:B------:R-:W-:Y:S04]  /*1780*/  BSSY.RECONVERGENT B0, `(.L_x_23) ;  /* 0x0000003000007945 */ /* 0x000fe80003800200 */
[----:B------:R-:W-:Y:S05]  /*1790*/  @P4 BRA `(.L_x_24) ;  /* 0x0000000000044947 */ /* 0x000fea0003800000 */
[----:B------:R-:W-:Y:S05]  /*17a0*/  BPT.TRAP 0x1 ;  /* 0x000000040000795c */ /* 0x000fea0000300000 */
.L_x_24:
[----:B------:R-:W-:Y:S05]  /*17b0*/  BSYNC.RECONVERGENT B0 ;  /* 0x0000000000007941 */ /* 0x000fea0003800200 */
.L_x_23:
[----:B------:R-:W-:Y:S02]  /*17c0*/  UIADD3 UR6, UPT, UPT, UR17, 0x1, URZ ;  /* 0x0000000111067890 */ /* 0x000fe4000fffe0ff */
[----:B------:R-:W-:Y:S02]  /*17d0*/  UIADD3 UR26, UP1, UPT, UR22, 0x80, URZ ;  /* 0x00000080161a7890 */ /* 0x000fe4000ff3e0ff */
[----:B------:R-:W-:Y:S02]  /*17e0*/  UISETP.NE.AND UP0, UPT, UR6, 0x3, UPT ;  /* 0x000000030600788c */ /* 0x000fe4000bf05270 */
[----:B------:R-:W-:Y:S02]  /*17f0*/  USHF.L.U32 UR34, UR16, 0x5, URZ ;  /* 0x0000000510227899 */ /* 0x000fe400080006ff */
[----:B------:R-:W-:Y:S02]  /*1800*/  USEL UR9, URZ, 0x1, UP0 ;  /* 0x00000001ff097887 */ /* 0x000fe40008000000 */
[----:B------:R-:W-:-:S02]  /*1810*/  USEL UR6, UR6, URZ, UP0 ;  /* 0x000000ff06067287 */ /* 0x000fc40008000000 */
[----:B------:R-:W-:Y:S02]  /*1820*/  UIADD3 UR20, UP0, UPT, UR22, 0x180, URZ ;  /* 0x0000018016147890 */ /* 0x000fe4000ff1e0ff */
[----:B------:R-:W-:Y:S01]  /*1830*/  ULEA UR8, UR6, UR4, 0x3 ;  /* 0x0000000406087291 */ /* 0x000fe2000f8e18ff */
[----:B------:R-:W-:Y:S01]  /*1840*/  LOP3.LUT R15, R15, UR9, RZ, 0x3c, !PT ;  /* 0x000000090f0f7c12 */ /* 0x000fe2000f8e3cff */
[----:B------:R-:W-:Y:S02]  /*1850*/  UIADD3.X UR27, UPT, UPT, URZ, UR23, URZ, UP1, !UPT ;  /* 0x00000017ff1b7290 */ /* 0x000fe40008ffe4ff */
[----:B------:R-:W-:Y:S01]  /*1860*/  UIADD3.X UR21, UPT, UPT, URZ, UR23, URZ, UP0, !UPT ;  /* 0x00000017ff157290 */ /* 0x000fe200087fe4ff */
[----:B-1----:R-:W-:Y:S01]  /*1870*/  SHF.L.U32 R2, R15, 0x1f, RZ ;  /* 0x0000001f0f027819 */ /* 0x002fe200000006ff */
[----:B------:R-:W-:Y:S01]  /*1880*/  UMOV UR18, 0x0 ;  /* 0x0000000000127882 */ /* 0x000fe20000000000 */
[----:B------:R-:W-:Y:S01]  /*1890*/  UMOV UR19, 0x10000000 ;  /* 0x1000000000137882 */ /* 0x000fe20000000000 */
[----:B------:R-:W-:Y:S01]  /*18a0*/  UMOV UR12, UR36 ;  /* 0x00000024000c7c82 */ /* 0x000fe20008000000 */
[----:B------:R1:W1:Y:S01]  /*18b0*/  SYNCS.PHASECHK.TRANS64.TRYWAIT P0, [UR8+0x18], R2 ;  /* 0x00001802ff0075a7 */ /* 0x0002620008001108 */
[----:B------:R-:W-:Y:S01]  /*18c0*/  ULEA UR8, UR17, UR4, 0xe ;  /* 0x0000000411087291 */ /* 0x000fe2000f8e70ff */
[----:B------:R-:W-:Y:S01]  /*18d0*/  UMOV UR9, UR33 ;  /* 0x0000002100097c82 */ /* 0x000fe20008000000 */
[----:B------:R-:W-:-:S02]  /*18e0*/  UMOV UR10, UR34 ;  /* 0x00000022000a7c82 */ /* 0x000fc40008000000 */
[----:B------:R-:W-:Y:S02]  /*18f0*/  UIADD3 UR32, UPT, UPT, UR8, 0x8400, URZ ;  /* 0x0000840008207890 */ /* 0x000fe4000fffe0ff */
[----:B------:R-:W-:Y:S02]  /*1900*/  UIADD3 UR8, UPT, UPT, UR8, 0x14400, URZ ;  /* 0x0001440008087890 */ /* 0x000fe4000fffe0ff */
[----:B------:R-:W-:Y:S01]  /*1910*/  UIADD3 UR16, UPT, UPT, UR16, 0x1, URZ ;  /* 0x0000000110107890 */ /* 0x000fe2000fffe0ff */
[----:B------:R-:W-:Y:S01]  /*1920*/  UMOV UR24, UR5 ;  /* 0x0000000500187c82 */ /* 0x000fe20008000000 */
[----:B------:R-:W-:Y:S02]  /*1930*/  UMOV UR17, UR6 ;  /* 0x0000000600117c82 */ /* 0x000fe40008000000 */
[----:B------:R-:W-:Y:S01]  /*1940*/  UISETP.NE.AND UP0, UPT, UR16, UR5, UPT ;  /* 0x000000051000728c */ /* 0x000fe2000bf05270 */
[----:B------:R1:W-:Y:S02]  /*1950*/  UTMALDG.3D [UR32], [UR26], desc[UR18] ;  /* 0x000012201a0075b4 */ /* 0x0003e40008011000 */
[----:B------:R1:W-:Y:S06]  /*1960*/  UTMALDG.3D [UR8], [UR20], desc[UR18] ;  /* 0x00001208140075b4 */ /* 0x0003ec0008011000 */
[----:B------:R-:W-:Y:S05]  /*1970*/  BRA.U UP0, `(.L_x_25) ;  /* 0xfffffffd00647547 */ /* 0x000fea000b83ffff */
.L_x_20:
[----:B-1----:R-:W-:Y:S01]  /*1980*/  ULEA UR8, UR6, UR4, 0x3 ;  /* 0x0000000406087291 */ /* 0x002fe2000f8e18ff */
[----:B------:R-:W-:Y:S01]  /*1990*/  SHF.L.U32 R2, R15, 0x1f, RZ ;  /* 0x0000001f0f027819 */ /* 0x000fe200000006ff */
[----:B------:R-:W-:Y:S01]  /*19a0*/  @!P1 SYNCS.ARRIVE.TRANS64.A1T0 RZ, [UR4+0x78], RZ ;  /* 0x000078ffffff99a7 */ /* 0x000fe20008100004 */
[----:B------:R-:W-:-:S06]  /*19b0*/  UISETP.GT.AND UP0, UPT, UR15, UR14, UPT ;  /* 0x0000000e0f00728c */ /* 0x000fcc000bf04270 */
[----:B--2---:R1:W2:Y:S03]  /*19c0*/  SYNCS.PHASECHK.TRANS64.TRYWAIT P0, [UR8+0x18], R2 ;  /* 0x00001802ff0075a7 */ /* 0x0042a60008001108 */
[----:B------:R-:W-:Y:S05]  /*19d0*/  BRA.U !UP0, `(.L_x_26) ;  /* 0x0000000108a87547 */ /* 0x000fea000b800000 */
[----:B------:R-:W-:Y:S01]  /*19e0*/  UIADD3 UR21, UPT, UPT, UR7, UR24, URZ ;  /* 0x0000001807157290 */ /* 0x000fe2000fffe0ff */
[----:B------:R-:W-:-:S11]  /*19f0*/  UMOV UR25, UR6 ;  /* 0x0000000600197c82 */ /* 0x000fd60008000000 */
.L_x_31:
[----:B-1----:R-:W-:Y:S01]  /*1a00*/  ULEA UR17, UR25, UR4, 0x3 ;  /* 0x0000000419117291 */ /* 0x002fe2000f8e18ff */
[----:B--2---:R-:W-:Y:S01]  /*1a10*/  @!P5 MOV R3, 0x8000 ;  /* 0x000080000003d802 */ /* 0x004fe20000000f00 */
[----:B--2---:R-:W-:Y:S10]  /*1a20*/  @P0 BRA `(.L_x_27) ;  /* 0x00000000000c0947 */ /* 0x004ff40003800000 */
[----:B------:R-:W-:-:S04]  /*1a30*/  SHF.L.U32 R5, R15, 0x1f, RZ ;  /* 0x0000001f0f057819 */ /* 0x000fc800000006ff */
[----:B------:R-:W2:Y:S02]  /*1a40*/  SYNCS.PHASECHK.TRANS64.TRYWAIT P0, [UR17+0x18], R5 ;  /* 0x00001805ff0075a7 */ /* 0x000ea40008001111 */
[----:B--2---:R-:W-:Y:S05]  /*1a50*/  @!P0 BRA `(.L_x_28) ;  /* 0x0000009000bc8947 */ /* 0x004fea0003800000 */
.L_x_27:
[----:B------:R2:W-:Y:S01]  /*1a60*/  @!P5 SYNCS.ARRIVE.TRANS64 RZ, [UR17], R3 ;  /* 0x00000003ffffd9a7 */ /* 0x0005e20008000011 */
[----:B------:R-:W-:Y:S04]  /*1a70*/  BSSY.RECONVERGENT B0, `(.L_x_29) ;  /* 0x0000003000007945 */ /* 0x000fe80003800200 */
[----:B------:R-:W-:Y:S05]  /*1a80*/  @P4 BRA `(.L_x_30) ;  /* 0x0000000000044947 */ /* 0x000fea0003800000 */
[----:B------:R-:W-:Y:S05]  /*1a90*/  BPT.TRAP 0x1 ;  /* 0x000000040000795c */ /* 0x000fea0000300000 */
.L_x_30:
[----:B------:R-:W-:Y:S05]  /*1aa0*/  BSYNC.RECONVERGENT B0 ;  /* 0x0000000000007941 */ /* 0x000fea0003800200 */
.L_x_29:
        /* <DEDUP_REMOVED lines=20> */
[----:B------:R-:W-:Y:S01]  /*1bf0*/  UIADD3 UR8, UPT, UPT, UR8, 0x14400, URZ ;  /* 0x0001440008087890 */ /* 0x000fe2000fffe0ff */
[----:B------:R-:W-:Y:S01]  /*1c00*/  UMOV UR9, UR17 ;  /* 0x0000001100097c82 */ /* 0x000fe20008000000 */
[----:B------:R-:W-:Y:S01]  /*1c10*/  UMOV UR10, UR18 ;  /* 0x00000012000a7c82 */ /* 0x000fe20008000000 */
[----:B------:R-:W-:Y:S01]  /*1c20*/  UIADD3 UR24, UPT, UPT, UR24, 0x1, URZ ;  /* 0x0000000118187890 */ /* 0x000fe2000fffe0ff */
[----:B------:R-:W-:-:S03]  /*1c30*/  UMOV UR25, UR6 ;  /* 0x0000000600197c82 */ /* 0x000fc60008000000 */
[----:B------:R1:W-:Y:S01]  /*1c40*/  UTMALDG.3D [UR16], [UR30], desc[UR26] ;  /* 0x00001a101e0075b4 */ /* 0x0003e20008011000 */
[----:B------:R-:W-:Y:S01]  /*1c50*/  UISETP.NE.AND UP0, UPT, UR24, UR21, UPT ;  /* 0x000000151800728c */ /* 0x000fe2000bf05270 */
[----:B------:R1:W-:Y:S08]  /*1c60*/  UTMALDG.3D [UR8], [UR28], desc[UR26] ;  /* 0x00001a081c0075b4 */ /* 0x0003f00008011000 */
[----:B------:R-:W-:Y:S05]  /*1c70*/  BRA.U UP0, `(.L_x_31) ;  /* 0xfffffffd00607547 */ /* 0x000fea000b83ffff */
.L_x_26:
[----:B-1----:R-:W-:Y:S01]  /*1c80*/  LEA R2, R14, UR4, 0x3 ;  /* 0x000000040e027c11 */ /* 0x002fe2000f8e18ff */
[----:B------:R-:W-:Y:S01]  /*1c90*/  NOP ;  /* 0x0000000000007918 */ /* 0x000fe20000000000 */
[----:B--2---:R-:W-:Y:S02]  /*1ca0*/  SHF.L.U32 R3, R12, 0x1f, RZ ;  /* 0x0000001f0c037819 */ /* 0x004fe400000006ff */
[----:B------:R-:W-:Y:S02]  /*1cb0*/  LEA R4, R14, UR4, 0x4 ;  /* 0x000000040e047c11 */ /* 0x000fe4000f8e20ff */
[----:B------:R-:W1:Y:S02]  /*1cc0*/  SYNCS.PHASECHK.TRANS64.TRYWAIT P0, [R2+URZ+0x80], R3 ;  /* 0x00008003020075a7 */ /* 0x000e6400080011ff */
[----:B-1----:R-:W-:Y:S05]  /*1cd0*/  @!P0 BRA `(.L_x_32) ;  /* 0x0000009000348947 */ /* 0x002fea0003800000 */
.L_x_169:
[----:B------:R-:W2:Y:S01]  /*1ce0*/  LDS.128 R4, [R4+0x110] ;  /* 0x0001100004047984 */ /* 0x000ea20000000c00 */
[----:B---3--:R-:W-:Y:S01]  /*1cf0*/  ISETP.GE.AND P0, PT, R26, 0x1, PT ;  /* 0x000000011a00780c */ /* 0x008fe20003f06270 */
[----:B-1----:R-:W-:Y:S01]  /*1d00*/  VIADD R2, R2, 0x90 ;  /* 0x0000009002027836 */ /* 0x002fe20000000000 */
[----:B------:R-:W-:Y:S01]  /*1d10*/  @!PT LDS RZ, [RZ] ;  /* 0x00000000fffff984 */ /* 0x000fe20000000800 */
[----:B------:R-:W-:Y:S01]  /*1d20*/  @!PT LDS RZ, [RZ] ;  /* 0x00000000fffff984 */ /* 0x000fe20000000800 */
[----:B------:R-:W-:Y:S01]  /*1d30*/  @!PT LDS RZ, [RZ] ;  /* 0x00000000fffff984 */ /* 0x000fe20000000800 */
[----:B------:R-:W-:Y:S01]  /*1d40*/  @!PT LDS RZ, [RZ] ;  /* 0x00000000fffff984 */ /* 0x000fe20000000800 */
[----:B------:R1:W-:Y:S06]  /*1d50*/  MEMBAR.ALL.CTA ;  /* 0x0000000000007992 */ /* 0x0003ec0000008000 */
[----:B-1----:R-:W1:Y:S01]  /*1d60*/  FENCE.VIEW.ASYNC.S ;  /* 0x00000000000073c6 */ /* 0x002e620000000000 */
[----:B------:R-:W-:-:S04]  /*1d70*/  PRMT R2, RZ, 0x654, R2 ;  /* 0x00000654ff027816 */ /* 0x000fc80000000002 */
[----:B-1----:R1:W-:Y:S01]  /*1d80*/  SYNCS.ARRIVE.TRANS64.RED.A1T0 RZ, [R2+URZ], RZ ;  /* 0x000000ff02ff79a7 */ /* 0x0023e200081004ff */
[----:B--2---:R-:W-:-:S13]  /*1d90*/  LOP3.LUT P2, RZ, R6, 0x1, RZ, 0xc0, !PT ;  /* 0x0000000106ff7812 */ /* 0x004fda000784c0ff */
[----:B------:R-:W-:Y:S01]  /*1da0*/  @P2 SHF.R.U32.HI R3, RZ, 0x10, R5 ;  /* 0x00000010ff032819 */ /* 0x000fe20000011605 */
[----:B------:R-:W-:Y:S01]  /*1db0*/  VOTEU.ANY UP0, P2 ;  /* 0x0000000000ff7886 */ /* 0x000fe20001000100 */
[----:B------:R-:W-:Y:S02]  /*1dc0*/  @P2 MOV R13, R4 ;  /* 0x00000004000d2202 */ /* 0x000fe40000000f00 */
[----:B------:R-:W-:Y:S02]  /*1dd0*/  @P2 R2UR.BROADCAST UR8, R3 ;  /* 0x00000000030822ca */ /* 0x000fe400008e0000 */
[----:B------:R-:W-:-:S11]  /*1de0*/  @P2 LOP3.LUT R11, R5, 0xffff, RZ, 0xc0, !PT ;  /* 0x0000ffff050b2812 */ /* 0x000fd600078ec0ff */
[----:B------:R-:W-:Y:S01]  /*1df0*/  @UP0 UMOV UR36, UR8 ;  /* 0x0000000800240c82 */ /* 0x000fe20008000000 */
[----:B-1----:R-:W-:Y:S05]  /*1e00*/  @!P0 BRA `(.L_x_33) ;  /* 0x0000000000b88947 */ /* 0x002fea0003800000 */
[----:B------:R-:W4:Y:S01]  /*1e10*/  LDC.64 R4, c[0x0][0xb18] ;  /* 0x0002c600ff047b82 */ /* 0x000f220000000a00 */
[----:B------:R-:W-:-:S07]  /*1e20*/  ISETP.NE.AND P3, PT, R26, 0x1, PT ;  /* 0x000000011a00780c */ /* 0x000fce0003f65270 */
[----:B------:R-:W1:Y:S08]  /*1e30*/  LDC.64 R6, c[0x0][0xb10] ;  /* 0x0002c400ff067b82 */ /* 0x000e700000000a00 */
[----:B------:R-:W2:Y:S08]  /*1e40*/  LDC R16, c[0x0][0xb20] ;  /* 0x0002c800ff107b82 */ /* 0x000eb00000000800 */
[----:B------:R-:W3:Y:S01]  /*1e50*/  LDC R18, c[0x0][0xb0c] ;  /* 0x0002c300ff127b82 */ /* 0x000ee20000000800 */
[----:B----4-:R-:W-:Y:S01]  /*1e60*/  IMAD.HI.U32 R17, R0, R5, RZ ;  /* 0x0000000500117227 */ /* 0x010fe200078e00ff */
[----:B------:R-:W-:-:S03]  /*1e70*/  ISETP.NE.AND P0, PT, R4, 0x1, PT ;  /* 0x000000010400780c */ /* 0x000fc60003f05270 */
[----:B------:R-:W-:-:S03]  /*1e80*/  IMAD.HI.U32 R5, R11, R5, RZ ;  /* 0x000000050b057227 */ /* 0x000fc600078e00ff */
[----:B------:R-:W4:Y:S01]  /*1e90*/  LDC.64 R2, c[0x0][0xb28] ;  /* 0x0002ca00ff027b82 */ /* 0x000f220000000a00 */
[----:B-1----:R-:W-:-:S04]  /*1ea0*/  IMAD.HI.U32 R20, R9, R6, RZ ;  /* 0x0000000609147227 */ /* 0x002fc800078e00ff */
[----:B------:R-:W-:Y:S01]  /*1eb0*/  IMAD.HI.U32 R22, R13, R6, RZ ;  /* 0x000000060d167227 */ /* 0x000fe200078e00ff */
[----:B------:R-:W-:Y:S02]  /*1ec0*/  SHF.R.U32.HI R20, RZ, R7, R20 ;  /* 0x00000007ff147219 */ /* 0x000fe40000011614 */
[-C--:B--2---:R-:W-:Y:S02]  /*1ed0*/  SHF.R.U32.HI R17, RZ, R16.reuse, R17 ;  /* 0x00000010ff117219 */ /* 0x084fe40000011611 */
[----:B------:R-:W-:Y:S02]  /*1ee0*/  SHF.R.U32.HI R16, RZ, R16, R5 ;  /* 0x00000010ff107219 */ /* 0x000fe40000011605 */
[----:B------:R-:W-:Y:S02]  /*1ef0*/  SEL R17, R0, R17, !P0 ;  /* 0x0000001100117207 */ /* 0x000fe40004000000 */
[----:B------:R-:W-:Y:S02]  /*1f00*/  SHF.R.U32.HI R22, RZ, R7, R22 ;  /* 0x00000007ff167219 */ /* 0x000fe40000011616 */
[----:B---3--:R-:W-:-:S02]  /*1f10*/  ISETP.NE.AND P1, PT, R18, 0x1, PT ;  /* 0x000000011200780c */ /* 0x008fc40003f25270 */
[----:B------:R-:W-:Y:S02]  /*1f20*/  SEL R5, R11, R16, !P0 ;  /* 0x000000100b057207 */ /* 0x000fe40004000000 */
[----:B------:R-:W-:Y:S02]  /*1f30*/  SEL R19, R9, R20, !P1 ;  /* 0x0000001409137207 */ /* 0x000fe40004800000 */
[----:B------:R-:W-:Y:S01]  /*1f40*/  SEL R7, R13, R22, !P1 ;  /* 0x000000160d077207 */ /* 0x000fe20004800000 */
[----:B----4-:R-:W-:-:S04]  /*1f50*/  IMAD.HI.U32 R20, R17, R2, RZ ;  /* 0x0000000211147227 */ /* 0x010fc800078e00ff */
[----:B------:R-:W-:Y:S01]  /*1f60*/  IMAD.HI.U32 R6, R19, R2, RZ ;  /* 0x0000000213067227 */ /* 0x000fe200078e00ff */
[----:B------:R-:W-:-:S04]  /*1f70*/  @P3 SHF.R.U32.HI R17, RZ, R3, R20 ;  /* 0x00000003ff113219 */ /* 0x000fc80000011614 */
        /* <DEDUP_REMOVED lines=8> */
[----:B------:R-:W-:-:S04]  /*2000*/  @!P0 IMAD.HI.U32 R16, R7, R2, RZ ;  /* 0x0000000207108227 */ /* 0x000fc800078e00ff */
[----:B------:R-:W-:Y:S01]  /*2010*/  IMAD.MOV R2, RZ, RZ, -R6 ;  /* 0x000000ffff027224 */ /* 0x000fe200078e0a06 */
[----:B------:R-:W-:-:S03]  /*2020*/  @!P0 SHF.R.U32.HI R16, RZ, R3, R16 ;  /* 0x00000003ff108219 */ /* 0x000fc60000011610 */
[----:B------:R-:W-:Y:S01]  /*2030*/  IMAD R2, R26, R2, R5 ;  /* 0x000000021a027224 */ /* 0x000fe200078e0205 */
[----:B------:R-:W-:Y:S02]  /*2040*/  @!P0 SEL R3, R7, R16, !P3 ;  /* 0x0000001007038207 */ /* 0x000fe40005800000 */
[----:B------:R-:W-:-:S03]  /*2050*/  IADD3 R16, PT, PT, -R5, RZ, RZ ;  /* 0x000000ff05107210 */ /* 0x000fc60007ffe1ff */
[--C-:B------:R-:W-:Y:S02]  /*2060*/  @!P0 IMAD.IADD R6, R6, 0x1, -R3.reuse ;  /* 0x0000000106068824 */ /* 0x100fe400078e0a03 */
[----:B------:R-:W-:Y:S01]  /*2070*/  @!P0 IMAD R3, R2, R19, R3 ;  /* 0x0000001302038224 */ /* 0x000fe200078e0203 */
[----:B------:R-:W-:Y:S01]  /*2080*/  IADD3 R2, PT, PT, -R7, RZ, RZ ;  /* 0x000000ff07027210 */ /* 0x000fe20007ffe1ff */
[----:B------:R-:W-:Y:S02]  /*2090*/  @!P0 IMAD R5, R26, R6, R7 ;  /* 0x000000061a058224 */ /* 0x000fe400078e0207 */
[----:B------:R-:W-:Y:S02]  /*20a0*/  IMAD R11, R4, R16, R11 ;  /* 0x00000010040b7224 */ /* 0x000fe400078e020b */
[----:B------:R-:W-:Y:S02]  /*20b0*/  @!P0 IMAD.MOV.U32 R7, RZ, RZ, R3 ;  /* 0x000000ffff078224 */ /* 0x000fe400078e0003 */
[----:B------:R-:W-:-:S02]  /*20c0*/  IMAD R2, R18, R2, R13 ;  /* 0x0000000212027224 */ /* 0x000fc400078e020d */
[----:B------:R-:W-:Y:S02]  /*20d0*/  IMAD R11, R5, R4, R11 ;  /* 0x00000004050b7224 */ /* 0x000fe400078e020b */
[----:B------:R-:W-:Y:S02]  /*20e0*/  IMAD R13, R7, R18, R2 ;  /* 0x00000012070d7224 */ /* 0x000fe400078e0202 */
.L_x_33:
[----:B------:R-:W1:Y:S02]  /*20f0*/  LDCU UR8, c[0x0][0xb30] ;  /* 0x00016600ff0877ac */ /* 0x000e640008000800 */
[----:B-1----:R-:W-:-:S09]  /*2100*/  UISETP.NE.AND UP0, UPT, UR8, 0x1, UPT ;  /* 0x000000010800788c */ /* 0x002fd2000bf05270 */
[----:B------:R-:W-:Y:S05]  /*2110*/  BRA.U UP0, `(.L_x_34) ;  /* 0x0000000100407547 */ /* 0x000fea000b800000 */
[----:B------:R-:W1:Y:S08]  /*2120*/  LDC.64 R4, c[0x0][0xb10] ;  /* 0x0002c400ff047b82 */ /* 0x000e700000000a00 */
[----:B------:R-:W2:Y:S08]  /*2130*/  LDC.64 R2, c[0x0][0xb18] ;  /* 0x0002c600ff027b82 */ /* 0x000eb00000000a00 */
[----:B------:R-:W3:Y:S08]  /*2140*/  LDC R6, c[0x0][0xb20] ;  /* 0x0002c800ff067b82 */ /* 0x000ef00000000800 */
[----:B------:R-:W4:Y:S01]  /*2150*/  LDC R16, c[0x0][0xb0c] ;  /* 0x0002c300ff107b82 */ /* 0x000f220000000800 */
[----:B-1----:R-:W-:-:S05]  /*2160*/  IMAD.HI.U32 R4, R13, R4, RZ ;  /* 0x000000040d047227 */ /* 0x002fca00078e00ff */
[----:B------:R-:W-:Y:S01]  /*2170*/  SHF.R.U32.HI R4, RZ, R5, R4 ;  /* 0x00000005ff047219 */ /* 0x000fe20000011604 */
[----:B--2---:R-:W-:Y:S01]  /*2180*/  IMAD.HI.U32 R3, R11, R3, RZ ;  /* 0x000000030b037227 */ /* 0x004fe200078e00ff */
[----:B------:R-:W-:-:S04]  /*2190*/  ISETP.NE.AND P0, PT, R2, 0x1, PT ;  /* 0x000000010200780c */ /* 0x000fc80003f05270 */
[----:B---3--:R-:W-:-:S04]  /*21a0*/  SHF.R.U32.HI R6, RZ, R6, R3 ;  /* 0x00000006ff067219 */ /* 0x008fc80000011603 */
[----:B------:R-:W-:Y:S02]  /*21b0*/  SEL R3, R11, R6, !P0 ;  /* 0x000000060b037207 */ /* 0x000fe40004000000 */
[----:B----4-:R-:W-:-:S04]  /*21c0*/  ISETP.NE.AND P1, PT, R16, 0x1, PT ;  /* 0x000000011000780c */ /* 0x010fc80003f25270 */
[----:B------:R-:W-:-:S05]  /*21d0*/  SEL R4, R13, R4, !P1 ;  /* 0x000000040d047207 */ /* 0x000fca0004800000 */
[----:B------:R-:W-:Y:S02]  /*21e0*/  IMAD.IADD R5, R3, 0x1, -R4 ;  /* 0x0000000103057824 */ /* 0x000fe400078e0a04 */
[----:B------:R-:W-:Y:S02]  /*21f0*/  IMAD.IADD R3, R4, 0x1, -R3 ;  /* 0x0000000104037824 */ /* 0x000fe400078e0a03 */
[----:B------:R-:W-:Y:S02]  /*2200*/  IMAD R13, R5, R16, R13 ;  /* 0x00000010050d7224 */ /* 0x000fe400078e020d */
[----:B------:R-:W-:-:S07]  /*2210*/  IMAD R11, R3, R2, R11 ;  /* 0x00000002030b7224 */ /* 0x000fce00078e020b */
.L_x_34:
[----:B------:R-:W-:Y:S01]  /*2220*/  VIADD R14, R14, 0x1 ;  /* 0x000000010e0e7836 */ /* 0x000fe20000000000 */
[----:B------:R-:W-:Y:S01]  /*2230*/  PLOP3.LUT P1, PT, PT, PT, PT, 0x80, 0x8 ;  /* 0x000000000008781c */ /* 0x000fe20003f2f070 */
[----:B------:R-:W-:Y:S02]  /*2240*/  IMAD.IADD R21, R13, 0x1, R68 ;  /* 0x000000010d157824 */ /* 0x000fe400078e0244 */
[----:B------:R-:W-:Y:S01]  /*2250*/  IMAD.IADD R20, R11, 0x1, R66 ;  /* 0x000000010b147824 */ /* 0x000fe200078e0242 */
[----:B------:R-:W-:-:S04]  /*2260*/  ISETP.NE.AND P0, PT, R14, 0x2, PT ;  /* 0x000000020e00780c */ /* 0x000fc80003f05270 */
[----:B------:R-:W-:Y:S02]  /*2270*/  SEL R3, RZ, 0x1, P0 ;  /* 0x00000001ff037807 */ /* 0x000fe40000000000 */
[----:B------:R-:W-:Y:S02]  /*2280*/  SEL R14, R14, RZ, P0 ;  /* 0x000000ff0e0e7207 */ /* 0x000fe40000000000 */
[----:B------:R-:W-:Y:S01]  /*2290*/  LOP3.LUT R12, R12, R3, RZ, 0x3c, !PT ;  /* 0x000000030c0c7212 */ /* 0x000fe200078e3cff */
[----:B------:R-:W-:Y:S06]  /*22a0*/  @P2 BRA `(.L_x_35) ;  /* 0xfffffff000a02947 */ /* 0x000fec000383ffff */
[----:B------:R-:W-:Y:S01]  /*22b0*/  UIADD3 UR4, UPT, UPT, UR4, 0x18, URZ ;  /* 0x0000001804047890 */ /* 0x000fe2000fffe0ff */
[----:B------:R-:W-:-:S03]  /*22c0*/  SHF.L.U32 R3, R15, 0x1f, RZ ;  /* 0x0000001f0f037819 */ /* 0x000fc600000006ff */
[----:B------:R-:W-:-:S09]  /*22d0*/  ULEA UR5, UR6, UR4, 0x3 ;  /* 0x0000000406057291 */ /* 0x000fd2000f8e18ff */
[----:B------:R-:W1:Y:S02]  /*22e0*/  SYNCS.PHASECHK.TRANS64.TRYWAIT P0, [UR5], R3 ;  /* 0x00000003ff0075a7 */ /* 0x000e640008001105 */
[----:B-1----:R-:W-:Y:S05]  /*22f0*/  @!P0 BRA `(.L_x_36) ;  /* 0x0000008800c08947 */ /* 0x002fea0003800000 */
.L_x_171:
[----:B------:R-:W-:-:S04]  /*2300*/  UIADD3 UR6, UPT, UPT, UR6, 0x1, URZ ;  /* 0x0000000106067890 */ /* 0x000fc8000fffe0ff */
[----:B------:R-:W-:-:S04]  /*2310*/  UISETP.NE.AND UP0, UPT, UR6, 0x3, UPT ;  /* 0x000000030600788c */ /* 0x000fc8000bf05270 */
[----:B------:R-:W-:Y:S02]  /*2320*/  USEL UR7, URZ, 0x1, UP0 ;  /* 0x00000001ff077887 */ /* 0x000fe40008000000 */
[----:B------:R-:W-:-:S04]  /*2330*/  USEL UR6, UR6, URZ, UP0 ;  /* 0x000000ff06067287 */ /* 0x000fc80008000000 */
[----:B------:R-:W-:Y:S01]  /*2340*/  ULEA UR5, UR6, UR4, 0x3 ;  /* 0x0000000406057291 */ /* 0x000fe2000f8e18ff */
[----:B------:R-:W-:-:S04]  /*2350*/  LOP3.LUT R15, R15, UR7, RZ, 0x3c, !PT ;  /* 0x000000070f0f7c12 */ /* 0x000fc8000f8e3cff */
[----:B-1----:R-:W-:-:S04]  /*2360*/  SHF.L.U32 R3, R15, 0x1f, RZ ;  /* 0x0000001f0f037819 */ /* 0x002fc800000006ff */
[----:B------:R-:W1:Y:S02]  /*2370*/  SYNCS.PHASECHK.TRANS64.TRYWAIT P0, [UR5], R3 ;  /* 0x00000003ff0075a7 */ /* 0x000e640008001105 */
[----:B-1----:R-:W-:Y:S05]  /*2380*/  @!P0 BRA `(.L_x_37) ;  /* 0x0000008800b48947 */ /* 0x002fea0003800000 */
.L_x_173:
[----:B------:R-:W-:-:S04]  /*2390*/  UIADD3 UR6, UPT, UPT, UR6, 0x1, URZ ;  /* 0x0000000106067890 */ /* 0x000fc8000fffe0ff */
[----:B------:R-:W-:-:S04]  /*23a0*/  UISETP.NE.AND UP0, UPT, UR6, 0x3, UPT ;  /* 0x000000030600788c */ /* 0x000fc8000bf05270 */
[----:B------:R-:W-:Y:S02]  /*23b0*/  USEL UR5, URZ, 0x1, UP0 ;  /* 0x00000001ff057887 */ /* 0x000fe40008000000 */
[----:B------:R-:W-:-:S04]  /*23c0*/  USEL UR6, UR6, URZ, UP0 ;  /* 0x000000ff06067287 */ /* 0x000fc80008000000 */
[----:B------:R-:W-:Y:S01]  /*23d0*/  ULEA UR6, UR6, UR4, 0x3 ;  /* 0x0000000406067291 */ /* 0x000fe2000f8e18ff */
[----:B-1----:R-:W-:-:S04]  /*23e0*/  LOP3.LUT R3, R15, UR5, RZ, 0x3c, !PT ;  /* 0x000000050f037c12 */ /* 0x002fc8000f8e3cff */
[----:B------:R-:W-:Y:S01]  /*23f0*/  SHF.L.U32 R3, R3, 0x1f, RZ ;  /* 0x0000001f03037819 */ /* 0x000fe200000006ff */
[----:B----4-:R-:W-:-:S07]  /*2400*/  IMAD.U32 R0, RZ, RZ, UR6 ;  /* 0x00000006ff007e24 */ /* 0x010fce000f8e00ff */
.L_x_38:
[----:B-1----:R1:W2:Y:S02]  /*2410*/  SYNCS.PHASECHK.TRANS64.TRYWAIT P0, [R0+URZ], R3 ;  /* 0x00000003000075a7 */ /* 0x0022a400080011ff */
[----:B--2---:R-:W-:Y:S05]  /*2420*/  @!P0 NANOSLEEP.SYNCS 0x989680 ;  /* 0x009896800000895d */ /* 0x004fea0003900000 */
[----:B------:R-:W2:Y:S02]  /*2430*/  @!P0 SYNCS.PHASECHK.TRANS64 P0, [R0+URZ], R3 ;  /* 0x00000003000085a7 */ /* 0x000ea400080010ff */
[----:B--2---:R-:W-:Y:S05]  /*2440*/  @P0 EXIT ;  /* 0x000000000000094d */ /* 0x004fea0003800000 */
[----:B------:R-:W-:Y:S05]  /*2450*/  BRA `(.L_x_38) ;  /* 0xfffffffc00ec7947 */ /* 0x000fea000383ffff */
.L_x_17:
[----:B------:R-:W-:-:S04]  /*2460*/  UISETP.NE.AND UP1, UPT, UR37, URZ, UPT ;  /* 0x000000ff2500728c */ /* 0x000fc8000bf25270 */
[----:B------:R-:W-:-:S09]  /*2470*/  UISETP.NE.OR UP1, UPT, UR8, 0x1, UP1 ;  /* 0x000000010800788c */ /* 0x000fd20008f25670 */
[----:B------:R-:W-:Y:S05]  /*2480*/  BRA.U UP1, `(.L_x_39) ;  /* 0x0000000501487547 */ /* 0x000fea000b800000 */
[----:B------:R-:W-:Y:S01]  /*2490*/  ISETP.NE.AND P2, PT, R2, RZ, PT ;  /* 0x000000ff0200720c */ /* 0x000fe20003f45270 */
[----:B------:R-:W-:Y:S01]  /*24a0*/  IMAD.MOV.U32 R12, RZ, RZ, 0x1 ;  /* 0x00000001ff0c7424 */ /* 0x000fe200078e00ff */
[----:B------:R-:W-:Y:S02]  /*24b0*/  CS2R R10, SRZ ;  /* 0x00000000000a7805 */ /* 0x000fe4000001ff00 */
[----:B------:R-:W-:Y:S01]  /*24c0*/  CS2R R8, SRZ ;  /* 0x0000000000087805 */ /* 0x000fe2000001ff00 */
[----:B------:R-:W-:Y:S01]  /*24d0*/  UMOV UR4, 0x400 ;  /* 0x0000040000047882 */ /* 0x000fe20000000000 */
[----:B------:R-:W-:Y:S01]  /*24e0*/  UMOV UR6, URZ ;  /* 0x000000ff00067c82 */ /* 0x000fe20008000000 */
[----:B------:R-:W-:-:S12]  /*24f0*/  ULEA UR37, UR37, UR4, 0x18 ;  /* 0x0000000425257291 */ /* 0x000fd8000f8ec0ff */
.L_x_43:
[----:B------:R-:W-:Y:S02]  /*2500*/  LEA R0, R8, UR37, 0x3 ;  /* 0x0000002508007c11 */ /* 0x000fe4000f8e18ff */
[----:B------:R-:W-:-:S03]  /*2510*/  SHF.L.U32 R5, R9, 0x1f, RZ ;  /* 0x0000001f09057819 */ /* 0x000fc600000006ff */
[----:B------:R-:W-:Y:S01]  /*2520*/  VIADD R4, R0, 0xf0 ;  /* 0x000000f000047836 */ /* 0x000fe20000000000 */
[----:B------:R-:W1:Y:S02]  /*2530*/  SYNCS.PHASECHK.TRANS64.TRYWAIT P0, [R0+URZ+0xe0], R5 ;  /* 0x0000e005000075a7 */ /* 0x000e6400080011ff */
[----:B-1----:R-:W-:Y:S05]  /*2540*/  @!P0 BRA `(.L_x_40) ;  /* 0x00000088005c8947 */ /* 0x002fea0003800000 */
.L_x_174:
[----:B------:R-:W-:Y:S01]  /*2550*/  ULEA UR5, UR6, UR37, 0x3 ;  /* 0x0000002506057291 */ /* 0x000fe2000f8e18ff */
[----:B------:R-:W-:Y:S02]  /*2560*/  PRMT R4, RZ, 0x654, R4 ;  /* 0x00000654ff047816 */ /* 0x000fe40000000004 */
[----:B-1----:R-:W-:Y:S01]  /*2570*/  SHF.L.U32 R5, R12, 0x1f, RZ ;  /* 0x0000001f0c057819 */ /* 0x002fe200000006ff */
[----:B------:R-:W-:Y:S01]  /*2580*/  UIADD3 UR4, UPT, UPT, UR5, 0x80, URZ ;  /* 0x0000008005047890 */ /* 0x000fe2000fffe0ff */
[----:B------:R1:W-:Y:S05]  /*2590*/  SYNCS.ARRIVE.TRANS64.RED.A1T0 RZ, [R4+URZ], RZ ;  /* 0x000000ff04ff79a7 */ /* 0x0003ea00081004ff */
[----:B------:R-:W-:Y:S01]  /*25a0*/  IMAD.U32 R7, RZ, RZ, UR4 ;  /* 0x00000004ff077e24 */ /* 0x000fe2000f8e00ff */
[----:B------:R-:W2:Y:S04]  /*25b0*/  SYNCS.PHASECHK.TRANS64.TRYWAIT P0, [UR5+0x90], R5 ;  /* 0x00009005ff0075a7 */ /* 0x000ea80008001105 */
[----:B------:R-:W-:Y:S01]  /*25c0*/  PRMT R6, R2, 0x654, R7 ;  /* 0x0000065402067816 */ /* 0x000fe20000000007 */
[----:B-1----:R-:W-:Y:S01]  /*25d0*/  @!P2 IMAD.MOV.U32 R4, RZ, RZ, 0x10 ;  /* 0x00000010ff04a424 */ /* 0x002fe200078e00ff */
[----:B--2---:R-:W-:Y:S06]  /*25e0*/  @!P0 BRA `(.L_x_41) ;  /* 0x0000008800488947 */ /* 0x004fec0003800000 */
.L_x_176:
[----:B------:R-:W-:Y:S01]  /*25f0*/  ULEA UR4, UR6, UR37, 0x4 ;  /* 0x0000002506047291 */ /* 0x000fe2000f8e20ff */
[----:B------:R-:W-:Y:S01]  /*2600*/  SEL R3, R6, R3, !P2 ;  /* 0x0000000306037207 */ /* 0x000fe20005000000 */
[----:B------:R-:W-:Y:S01]  /*2610*/  UIADD3 UR5, UPT, UPT, UR5, 0x80, URZ ;  /* 0x0000008005057890 */ /* 0x000fe2000fffe0ff */
[----:B-1----:R-:W-:Y:S01]  /*2620*/  LEA R0, R11, UR37, 0x3 ;  /* 0x000000250b007c11 */ /* 0x002fe2000f8e18ff */
[----:B------:R-:W-:Y:S01]  /*2630*/  UIADD3 UR4, UPT, UPT, UR4, 0x110, URZ ;  /* 0x0000011004047890 */ /* 0x000fe2000fffe0ff */
[----:B------:R-:W-:Y:S01]  /*2640*/  SHF.L.U32 R5, R10, 0x1f, RZ ;  /* 0x0000001f0a057819 */ /* 0x000fe200000006ff */
[----:B------:R1:W-:Y:S01]  /*2650*/  @!P2 SYNCS.ARRIVE.TRANS64.RED RZ, [R3+URZ], R4 ;  /* 0x0000000403ffa9a7 */ /* 0x0003e200080004ff */
[----:B------:R-:W-:Y:S01]  /*2660*/  UIADD3 UR6, UPT, UPT, UR6, 0x1, URZ ;  /* 0x0000000106067890 */ /* 0x000fe2000fffe0ff */
[----:B------:R-:W-:-:S03]  /*2670*/  VIADD R8, R8, 0x1 ;  /* 0x0000000108087836 */ /* 0x000fc60000000000 */
[----:B------:R-:W-:Y:S02]  /*2680*/  UISETP.NE.AND UP0, UPT, UR6, 0x2, UPT ;  /* 0x000000020600788c */ /* 0x000fe4000bf05270 */
[----:B------:R-:W-:Y:S06]  /*2690*/  UGETNEXTWORKID.BROADCAST [UR4], [UR5] ;  /* 0x00000000040073ca */ /* 0x000fec0008000100 */
[----:B------:R-:W-:Y:S01]  /*26a0*/  USEL UR4, URZ, 0x1, UP0 ;  /* 0x00000001ff047887 */ /* 0x000fe20008000000 */
[----:B------:R-:W-:Y:S01]  /*26b0*/  ISETP.NE.AND P0, PT, R8, 0x2, PT ;  /* 0x000000020800780c */ /* 0x000fe20003f05270 */
[----:B------:R-:W-:Y:S01]  /*26c0*/  USEL UR6, UR6, URZ, UP0 ;  /* 0x000000ff06067287 */ /* 0x000fe20008000000 */
[----:B------:R-:W2:Y:S03]  /*26d0*/  SYNCS.PHASECHK.TRANS64.TRYWAIT P1, [R0+URZ+0x80], R5 ;  /* 0x00008005000075a7 */ /* 0x000ea600080211ff */
[----:B------:R-:W-:Y:S01]  /*26e0*/  LOP3.LUT R12, R12, UR4, RZ, 0x3c, !PT ;  /* 0x000000040c0c7c12 */ /* 0x000fe2000f8e3cff */
[----:B-12---:R-:W-:Y:S07]  /*26f0*/  @!P1 BRA `(.L_x_42) ;  /* 0x00000088001c9947 */ /* 0x006fee0003800000 */
.L_x_177:
[C---:B------:R-:W-:Y:S01]  /*2700*/  LEA R4, R11.reuse, UR37, 0x4 ;  /* 0x000000250b047c11 */ /* 0x040fe2000f8e20ff */
[----:B-1----:R-:W-:Y:S01]  /*2710*/  VIADD R0, R0, 0x90 ;  /* 0x0000009000007836 */ /* 0x002fe20000000000 */
[----:B------:R-:W-:Y:S01]  /*2720*/  SEL R8, R8, RZ, P0 ;  /* 0x000000ff08087207 */ /* 0x000fe20000000000 */
[----:B------:R-:W-:-:S03]  /*2730*/  VIADD R11, R11, 0x1 ;  /* 0x000000010b0b7836 */ /* 0x000fc60000000000 */
[----:B------:R-:W1:Y:S01]  /*2740*/  LDS.128 R4, [R4+0x110] ;  /* 0x0001100004047984 */ /* 0x000e620000000c00 */
[----:B------:R-:W-:Y:S02]  /*2750*/  PRMT R0, RZ, 0x654, R0 ;  /* 0x00000654ff007816 */ /* 0x000fe40000000000 */
[C---:B------:R-:W-:Y:S01]  /*2760*/  ISETP.NE.AND P1, PT, R11.reuse, 0x2, PT ;  /* 0x000000020b00780c */ /* 0x040fe20003f25270 */
[----:B------:R-:W-:Y:S01]  /*2770*/  @!PT LDS RZ, [RZ] ;  /* 0x00000000fffff984 */ /* 0x000fe20000000800 */
[----:B------:R-:W-:Y:S01]  /*2780*/  @!PT LDS RZ, [RZ] ;  /* 0x00000000fffff984 */ /* 0x000fe20000000800 */
[----:B------:R-:W-:Y:S01]  /*2790*/  @!PT LDS RZ, [RZ] ;  /* 0x00000000fffff984 */ /* 0x000fe20000000800 */
[----:B------:R-:W-:Y:S01]  /*27a0*/  @!PT LDS RZ, [RZ] ;  /* 0x00000000fffff984 */ /* 0x000fe20000000800 */
[----:B------:R2:W-:Y:S06]  /*27b0*/  MEMBAR.ALL.CTA ;  /* 0x0000000000007992 */ /* 0x0005ec0000008000 */
[----:B--2---:R-:W2:Y:S01]  /*27c0*/  FENCE.VIEW.ASYNC.S ;  /* 0x00000000000073c6 */ /* 0x004ea20000000000 */
[----:B------:R-:W-:Y:S01]  /*27d0*/  SEL R11, R11, RZ, P1 ;  /* 0x000000ff0b0b7207 */ /* 0x000fe20000800000 */
[----:B--2---:R2:W-:Y:S01]  /*27e0*/  SYNCS.ARRIVE.TRANS64.RED.A1T0 RZ, [R0+URZ], RZ ;  /* 0x000000ff00ff79a7 */ /* 0x0045e200081004ff */
[----:B-1----:R-:W-:-:S02]  /*27f0*/  LOP3.LUT P3, RZ, R6, 0x1, RZ, 0xc0, !PT ;  /* 0x0000000106ff7812 */ /* 0x002fc4000786c0ff */
[----:B------:R-:W-:-:S04]  /*2800*/  SEL R5, RZ, 0x1, P1 ;  /* 0x00000001ff057807 */ /* 0x000fc80000800000 */
[----:B------:R-:W-:Y:S02]  /*2810*/  LOP3.LUT R10, R10, R5, RZ, 0x3c, !PT ;  /* 0x000000050a0a7212 */ /* 0x000fe400078e3cff */
[----:B--2---:R-:W-:-:S04]  /*2820*/  SEL R0, RZ, 0x1, P0 ;  /* 0x00000001ff007807 */ /* 0x004fc80000000000 */
[----:B------:R-:W-:Y:S01]  /*2830*/  LOP3.LUT R9, R9, R0, RZ, 0x3c, !PT ;  /* 0x0000000009097212 */ /* 0x000fe200078e3cff */
[----:B------:R-:W-:Y:S06]  /*2840*/  @P3 BRA `(.L_x_43) ;  /* 0xfffffffc002c3947 */ /* 0x000fec000383ffff */
[----:B------:R-:W-:Y:S01]  /*2850*/  ULEA UR5, UR6, UR37, 0x3 ;  /* 0x0000002506057291 */ /* 0x000fe2000f8e18ff */
[----:B------:R-:W-:-:S08]  /*2860*/  SHF.L.U32 R3, R12, 0x1f, RZ ;  /* 0x0000001f0c037819 */ /* 0x000fd000000006ff */
[----:B------:R-:W1:Y:S02]  /*2870*/  SYNCS.PHASECHK.TRANS64 P0, [UR5+0x90], R3 ;  /* 0x00009003ff0075a7 */ /* 0x000e640008001005 */
[----:B-1----:R-:W-:Y:S05]  /*2880*/  @P0 BRA `(.L_x_44) ;  /* 0x0000000000080947 */ /* 0x002fea0003800000 */
[----:B------:R-:W1:Y:S02]  /*2890*/  SYNCS.PHASECHK.TRANS64.TRYWAIT P0, [UR5+0x90], R3 ;  /* 0x00009003ff0075a7 */ /* 0x000e640008001105 */
[----:B-1----:R-:W-:Y:S05]  /*28a0*/  @!P0 BRA `(.L_x_45) ;  /* 0x0000008400c48947 */ /* 0x002fea0003800000 */
.L_x_44:
[----:B------:R-:W-:-:S04]  /*28b0*/  UIADD3 UR4, UPT, UPT, UR6, 0x1, URZ ;  /* 0x0000000106047890 */ /* 0x000fc8000fffe0ff */
[----:B------:R-:W-:-:S04]  /*28c0*/  UISETP.NE.AND UP0, UPT, UR4, 0x2, UPT ;  /* 0x000000020400788c */ /* 0x000fc8000bf05270 */
[----:B------:R-:W-:Y:S02]  /*28d0*/  USEL UR7, URZ, 0x1, UP0 ;  /* 0x00000001ff077887 */ /* 0x000fe40008000000 */
[----:B------:R-:W-:-:S04]  /*28e0*/  USEL UR4, UR4, URZ, UP0 ;  /* 0x000000ff04047287 */ /* 0x000fc80008000000 */
[----:B------:R-:W-:Y:S01]  /*28f0*/  ULEA UR4, UR4, UR37, 0x3 ;  /* 0x0000002504047291 */ /* 0x000fe2000f8e18ff */
[----:B-1----:R-:W-:-:S04]  /*2900*/  LOP3.LUT R3, R12, UR7, RZ, 0x3c, !PT ;  /* 0x000000070c037c12 */ /* 0x002fc8000f8e3cff */
[----:B------:R-:W-:-:S04]  /*2910*/  SHF.L.U32 R0, R3, 0x1f, RZ ;  /* 0x0000001f03007819 */ /* 0x000fc800000006ff */
[----:B------:R-:W1:Y:S02]  /*2920*/  SYNCS.PHASECHK.TRANS64 P0, [UR4+0x90], R0 ;  /* 0x00009000ff0075a7 */ /* 0x000e640008001004 */
[----:B-1----:R-:W-:Y:S05]  /*2930*/  @P0 EXIT ;  /* 0x000000000000094d */ /* 0x002fea0003800000 */
[----:B------:R-:W-:Y:S02]  /*2940*/  SHF.L.U32 R3, R3, 0x1f, RZ ;  /* 0x0000001f03037819 */ /* 0x000fe400000006ff */
[----:B------:R-:W-:-:S07]  /*2950*/  MOV R0, UR4 ;  /* 0x0000000400007c02 */ /* 0x000fce0008000f00 */
.L_x_46:
[----:B-1----:R1:W2:Y:S02]  /*2960*/  SYNCS.PHASECHK.TRANS64.TRYWAIT P0, [R0+URZ+0x90], R3 ;  /* 0x00009003000075a7 */ /* 0x0022a400080011ff */
[----:B--2---:R-:W-:Y:S05]  /*2970*/  @!P0 NANOSLEEP.SYNCS 0x989680 ;  /* 0x009896800000895d */ /* 0x004fea0003900000 */
[----:B------:R-:W2:Y:S02]  /*2980*/  @!P0 SYNCS.PHASECHK.TRANS64 P0, [R0+URZ+0x90], R3 ;  /* 0x00009003000085a7 */ /* 0x000ea400080010ff */
[----:B--2---:R-:W-:Y:S05]  /*2990*/  @P0 EXIT ;  /* 0x000000000000094d */ /* 0x004fea0003800000 */
[----:B------:R-:W-:Y:S05]  /*29a0*/  BRA `(.L_x_46) ;  /* 0xfffffffc00ec7947 */ /* 0x000fea000383ffff */
.L_x_39:
[----:B------:R-:W-:-:S09]  /*29b0*/  UISETP.NE.AND UP1, UPT, UR8, URZ, UPT ;  /* 0x000000ff0800728c */ /* 0x000fd2000bf25270 */
[----:B------:R-:W-:Y:S05]  /*29c0*/  BRA.U UP1, `(.L_x_47) ;  /* 0x0000000d01b47547 */ /* 0x000fea000b800000 */
[----:B------:R-:W-:Y:S01]  /*29d0*/  UMOV UR4, 0x40 ;  /* 0x0000004000047882 */ /* 0x000fe20000000000 */
[----:B------:R-:W-:Y:S01]  /*29e0*/  NOP ;  /* 0x0000000000007918 */ /* 0x000fe20000000000 */
[----:B------:R-:W-:Y:S01]  /*29f0*/  ULEA UR4, UR37, UR4, 0x18 ;  /* 0x0000000425047291 */ /* 0x000fe2000f8ec0ff */
[----:B------:R-:W-:Y:S02]  /*2a00*/  UMOV UR5, 0x400 ;  /* 0x0000040000057882 */ /* 0x000fe40000000000 */
[----:B------:R-:W-:-:S06]  /*2a10*/  ULEA UR37, UR37, UR5, 0x18 ;  /* 0x0000000525257291 */ /* 0x000fcc000f8ec0ff */
[----:B------:R-:W1:Y:S02]  /*2a20*/  LDS.U8 R0, [UR4+0x1c] ;  /* 0x00001c04ff007984 */ /* 0x000e640008000000 */
[----:B-1----:R-:W-:-:S13]  /*2a30*/  ISETP.NE.AND P0, PT, R0, RZ, PT ;  /* 0x000000ff0000720c */ /* 0x002fda0003f05270 */
[----:B------:R-:W-:Y:S05]  /*2a40*/  @P0 BRA `(.L_x_48) ;  /* 0x0000000000580947 */ /* 0x000fea0003800000 */
[----:B------:R-:W-:-:S13]  /*2a50*/  ELECT P0, URZ, PT ;  /* 0x0000000000ff782f */ /* 0x000fda0003800000 */
[----:B------:R-:W-:Y:S05]  /*2a60*/  @!P0 BRA `(.L_x_49) ;  /* 0x0000000000608947 */ /* 0x000fea0003800000 */
[----:B------:R-:W-:Y:S01]  /*2a70*/  UMOV UR5, 0x10 ;  /* 0x0000001000057882 */ /* 0x000fe20000000000 */
[----:B------:R-:W-:Y:S01]  /*2a80*/  HFMA2 R0, -RZ, RZ, 0, 5.9604644775390625e-08 ;  /* 0x00000001ff007431 */ /* 0x000fe200000001ff */
[----:B------:R-:W-:-:S03]  /*2a90*/  MOV R2, 0xffff ;  /* 0x0000ffff00027802 */ /* 0x000fc60000000f00 */
[----:B------:R-:W-:Y:S04]  /*2aa0*/  DEPBAR.LE SB1, 0x36 ;  /* 0x00009d800000791a */ /* 0x000fe80000000000 */
[----:B------:R-:W1:Y:S02]  /*2ab0*/  UTCATOMSWS.FIND_AND_SET.ALIGN UP0, UR5, UR5 ;  /* 0x00000005000575e3 */ /* 0x000e640008000800 */
[----:B-1----:R-:W-:Y:S01]  /*2ac0*/  MOV R3, UR5 ;  /* 0x0000000500037c02 */ /* 0x002fe20008000f00 */
[----:B------:R-:W-:Y:S06]  /*2ad0*/  BRA.U UP0, `(.L_x_50) ;  /* 0x0000000100187547 */ /* 0x000fec000b800000 */
.L_x_51:
[----:B------:R-:W-:Y:S05]  /*2ae0*/  NANOSLEEP 0x64 ;  /* 0x000000640000795d */ /* 0x000fea0003800000 */
[----:B------:R-:W-:-:S05]  /*2af0*/  UMOV UR5, 0x10 ;  /* 0x0000001000057882 */ /* 0x000fca0000000000 */
[----:B------:R-:W-:Y:S04]  /*2b00*/  DEPBAR.LE SB1, 0x36 ;  /* 0x00009d800000791a */ /* 0x000fe80000000000 */
[----:B------:R-:W1:Y:S02]  /*2b10*/  UTCATOMSWS.FIND_AND_SET.ALIGN UP0, UR5, UR5 ;  /* 0x00000005000575e3 */ /* 0x000e640008000800 */
[----:B-1----:R-:W-:Y:S01]  /*2b20*/  MOV R3, UR5 ;  /* 0x0000000500037c02 */ /* 0x002fe20008000f00 */
[----:B------:R-:W-:Y:S05]  /*2b30*/  BRA.U !UP0, `(.L_x_51) ;  /* 0xfffffffd08e87547 */ /* 0x000fea000b83ffff */
.L_x_50:
[-C--:B------:R-:W-:Y:S02]  /*2b40*/  SHF.L.U32 R2, R2, R3.reuse, RZ ;  /* 0x0000000302027219 */ /* 0x080fe400000006ff */
[----:B------:R-:W-:Y:S01]  /*2b50*/  SHF.L.U32 R0, R0, R3, RZ ;  /* 0x0000000300007219 */ /* 0x000fe200000006ff */
[----:B------:R-:W-:Y:S02]  /*2b60*/  IMAD.SHL.U32 R3, R3, 0x20, RZ ;  /* 0x0000002003037824 */ /* 0x000fe400078e00ff */
[----:B------:R1:W-:Y:S04]  /*2b70*/  ATOMS.OR RZ, [UR4+0x14], R2 ;  /* 0x00001402ffff798c */ /* 0x0003e8000b000004 */
[----:B------:R1:W-:Y:S04]  /*2b80*/  ATOMS.OR RZ, [UR4+0x18], R0 ;  /* 0x00001800ffff798c */ /* 0x0003e8000b000004 */
[----:B------:R1:W-:Y:S01]  /*2b90*/  STS [UR37+0x130], R3 ;  /* 0x00013003ff007988 */ /* 0x0003e20008000825 */
[----:B------:R-:W-:Y:S05]  /*2ba0*/  BRA `(.L_x_49) ;  /* 0x0000000000107947 */ /* 0x000fea0003800000 */
.L_x_48:
[----:B------:R-:W-:Y:S02]  /*2bb0*/  MOV R0, 0xffffffff ;  /* 0xffffffff00007802 */ /* 0x000fe40000000f00 */
[----:B------:R-:W-:-:S03]  /*2bc0*/  MOV R2, 0x2bf0 ;  /* 0x00002bf000027802 */ /* 0x000fc60000000f00 */
[----:B------:R1:W-:Y:S04]  /*2bd0*/  STS [UR37+0x130], R0 ;  /* 0x00013000ff007988 */ /* 0x0003e80008000825 */
[----:B-1-3-5:R-:W-:Y:S05]  /*2be0*/  CALL.REL.NOINC `($__internal_1_$__cuda_sm10x_tcgen05_guardrail_trap_phase_invalid_during_alloc) ;  /* 0x0000008c00bc7944 */ /* 0x02afea0003c00000 */
.L_x_49:
[----:B------:R-:W-:Y:S05]  /*2bf0*/  WARPSYNC.ALL ;  /* 0x0000000000007948 */ /* 0x000fea0003800000 */
[----:B------:R-:W2:Y:S01]  /*2c00*/  S2UR UR5, SR_CgaCtaId ;  /* 0x00000000000579c3 */ /* 0x000ea20000008800 */
[----:B------:R-:W-:Y:S01]  /*2c10*/  UMOV UR4, 0x400 ;  /* 0x0000040000047882 */ /* 0x000fe20000000000 */
[----:B------:R-:W-:-:S06]  /*2c20*/  NOP ;  /* 0x0000000000007918 */ /* 0x000fcc0000000000 */
[----:B------:R-:W-:Y:S06]  /*2c30*/  BAR.ARV 0x6, 0xa0 ;  /* 0x0182800000007b1d */ /* 0x000fec0000002000 */
[----:B------:R-:W4:Y:S01]  /*2c40*/  LDCU UR7, c[0x0][0x38c] ;  /* 0x00007180ff0777ac */ /* 0x000f220008000800 */
[----:B------:R-:W-:Y:S01]  /*2c50*/  IMAD.MOV.U32 R11, RZ, RZ, 0x1 ;  /* 0x00000001ff0b7424 */ /* 0x000fe200078e00ff */
[----:B------:R-:W-:Y:S01]  /*2c60*/  CS2R R8, SRZ ;  /* 0x0000000000087805 */ /* 0x000fe2000001ff00 */
[----:B------:R-:W-:Y:S01]  /*2c70*/  IMAD.MOV.U32 R10, RZ, RZ, RZ ;  /* 0x000000ffff0a7224 */ /* 0x000fe200078e00ff */
[----:B------:R-:W3:Y:S01]  /*2c80*/  LDCU UR6, c[0x0][0x38c] ;  /* 0x00007180ff0677ac */ /* 0x000ee20008000800 */
[----:B------:R-:W-:Y:S01]  /*2c90*/  UMOV UR15, URZ ;  /* 0x000000ff000f7c82 */ /* 0x000fe20008000000 */
[----:B------:R-:W-:Y:S01]  /*2ca0*/  UMOV UR14, URZ ;  /* 0x000000ff000e7c82 */ /* 0x000fe20008000000 */
[----:B--2---:R-:W-:Y:S01]  /*2cb0*/  ULEA UR5, UR5, UR4, 0x18 ;  /* 0x0000000405057291 */ /* 0x004fe2000f8ec0ff */
[----:B------:R-:W-:Y:S01]  /*2cc0*/  UMOV UR24, 0x0 ;  /* 0x0000000000187882 */ /* 0x000fe20000000000 */
[----:B------:R-:W-:-:S02]  /*2cd0*/  UMOV UR25, 0x8200910 ;  /* 0x0820091000197882 */ /* 0x000fc40000000000 */
[----:B------:R-:W-:Y:S02]  /*2ce0*/  UIADD3 UR10, UPT, UPT, UR5, 0x8400, URZ ;  /* 0x00008400050a7890 */ /* 0x000fe4000fffe0ff */
[----:B------:R-:W-:Y:S02]  /*2cf0*/  UIADD3 UR11, UPT, UPT, UR5, 0x14400, URZ ;  /* 0x00014400050b7890 */ /* 0x000fe4000fffe0ff */
[----:B----4-:R-:W-:Y:S01]  /*2d00*/  UIADD3 UR7, UPT, UPT, UR7, 0x1f, URZ ;  /* 0x0000001f07077890 */ /* 0x010fe2000fffe0ff */
[----:B-1----:R-:W1:Y:S01]  /*2d10*/  LDS R0, [UR5+0x130] ;  /* 0x00013005ff007984 */ /* 0x002e620008000800 */
[----:B------:R-:W-:Y:S02]  /*2d20*/  USHF.R.U32.HI UR10, URZ, 0x4, UR10 ;  /* 0x00000004ff0a7899 */ /* 0x000fe4000801160a */
[----:B------:R-:W-:Y:S02]  /*2d30*/  USHF.R.S32.HI UR4, URZ, 0x1f, UR7 ;  /* 0x0000001fff047899 */ /* 0x000fe40008011407 */
[----:B------:R-:W-:-:S02]  /*2d40*/  USHF.R.U32.HI UR11, URZ, 0x4, UR11 ;  /* 0x00000004ff0b7899 */ /* 0x000fc4000801160b */
[----:B------:R-:W-:Y:S02]  /*2d50*/  ULEA.HI UR4, UR4, UR7, URZ, 0x5 ;  /* 0x0000000704047291 */ /* 0x000fe4000f8f28ff */
[----:B------:R-:W-:Y:S02]  /*2d60*/  ULOP3.LUT UR10, UR10, 0x3fff, URZ, 0xc0, !UPT ;  /* 0x00003fff0a0a7892 */ /* 0x000fe4000f8ec0ff */
[----:B------:R-:W-:Y:S02]  /*2d70*/  USHF.R.S32.HI UR4, URZ, 0x5, UR4 ;  /* 0x00000005ff047899 */ /* 0x000fe40008011404 */
[----:B------:R-:W-:Y:S02]  /*2d80*/  ULOP3.LUT UR11, UR11, 0x3fff, URZ, 0xc0, !UPT ;  /* 0x00003fff0b0b7892 */ /* 0x000fe4000f8ec0ff */
[----:B------:R-:W-:Y:S01]  /*2d90*/  UISETP.LT.AND UP0, UPT, UR4, 0x1, UPT ;  /* 0x000000010400788c */ /* 0x000fe2000bf01270 */
[----:B------:R-:W-:Y:S01]  /*2da0*/  UMOV UR22, 0x0 ;  /* 0x0000000000167882 */ /* 0x000fe20000000000 */
[----:B------:R-:W-:-:S02]  /*2db0*/  UMOV UR23, 0x8200910 ;  /* 0x0820091000177882 */ /* 0x000fc40000000000 */
[----:B------:R-:W-:Y:S02]  /*2dc0*/  USEL UR9, UR4, 0x1, !UP0 ;  /* 0x0000000104097887 */ /* 0x000fe4000c000000 */
[----:B------:R-:W-:Y:S02]  /*2dd0*/  ULOP3.LUT UR10, UR10, 0x10000, URZ, 0xfc, !UPT ;  /* 0x000100000a0a7892 */ /* 0x000fe4000f8efcff */
[----:B------:R-:W-:Y:S02]  /*2de0*/  ULOP3.LUT UR11, UR11, 0x10000, URZ, 0xfc, !UPT ;  /* 0x000100000b0b7892 */ /* 0x000fe4000f8efcff */
[----:B------:R-:W-:Y:S02]  /*2df0*/  UIADD3 UR9, UPT, UPT, -UR9, URZ, URZ ;  /* 0x000000ff09097290 */ /* 0x000fe4000fffe1ff */
[----:B---3--:R-:W-:Y:S01]  /*2e00*/  UISETP.GE.AND UP3, UPT, UR6, 0x1, UPT ;  /* 0x000000010600788c */ /* 0x008fe2000bf66270 */
[----:B------:R-:W-:Y:S01]  /*2e10*/  UMOV UR20, 0x0 ;  /* 0x0000000000147882 */ /* 0x000fe20000000000 */
[----:B------:R-:W-:Y:S01]  /*2e20*/  UMOV UR21, 0x8200910 ;  /* 0x0820091000157882 */ /* 0x000fe20000000000 */
[----:B------:R-:W-:Y:S01]  /*2e30*/  UMOV UR18, 0x0 ;  /* 0x0000000000127882 */ /* 0x000fe20000000000 */
[----:B------:R-:W-:Y:S01]  /*2e40*/  UMOV UR19, 0x8200910 ;  /* 0x0820091000137882 */ /* 0x000fe20000000000 */
[----:B-1----:R-:W-:-:S15]  /*2e50*/  R2UR UR16, R0 ;  /* 0x00000000001072ca */ /* 0x002fde00000e0000 */
.L_x_58:
[----:B------:R-:W-:Y:S02]  /*2e60*/  LEA R0, R10, UR5, 0x3 ;  /* 0x000000050a007c11 */ /* 0x000fe4000f8e18ff */
[----:B------:R-:W-:Y:S02]  /*2e70*/  SHF.L.U32 R5, R9, 0x1f, RZ ;  /* 0x0000001f09057819 */ /* 0x000fe400000006ff */
[----:B------:R-:W-:Y:S01]  /*2e80*/  PLOP3.LUT P0, PT, PT, PT, UP3, 0x80, 0x8 ;  /* 0x000000000008781c */ /* 0x000fe20003f0f038 */
[----:B------:R-:W-:Y:S01]  /*2e90*/  VIADD R3, R0, 0x90 ;  /* 0x0000009000037836 */ /* 0x000fe20000000000 */
[----:B-1----:R-:W1:Y:S02]  /*2ea0*/  SYNCS.PHASECHK.TRANS64.TRYWAIT P1, [R0+URZ+0x80], R5 ;  /* 0x00008005000075a7 */ /* 0x002e6400080211ff */
[----:B-1-3--:R-:W-:Y:S09]  /*2eb0*/  @!P1 BRA `(.L_x_52) ;  /* 0x0000008000589947 */ /* 0x00aff20003800000 */
.L_x_179:
[----:B------:R-:W-:Y:S01]  /*2ec0*/  LEA R4, R10, UR5, 0x4 ;  /* 0x000000050a047c11 */ /* 0x000fe2000f8e20ff */
[----:B------:R-:W-:Y:S01]  /*2ed0*/  @UP3 ULEA UR6, UR14, UR5, 0x3 ;  /* 0x000000050e063291 */ /* 0x000fe2000f8e18ff */
[----:B------:R-:W-:Y:S01]  /*2ee0*/  PLOP3.LUT P2, PT, PT, PT, PT, 0x80, 0x8 ;  /* 0x000000000008781c */ /* 0x000fe20003f4f070 */
[----:B------:R-:W-:Y:S01]  /*2ef0*/  ULEA UR7, UR15, UR5, 0x3 ;  /* 0x000000050f077291 */ /* 0x000fe2000f8e18ff */
[----:B------:R-:W-:Y:S01]  /*2f00*/  PRMT R3, RZ, 0x654, R3 ;  /* 0x00000654ff037816 */ /* 0x000fe20000000003 */
[----:B------:R-:W-:Y:S01]  /*2f10*/  ULEA UR8, UR15, UR16, 0x7 ;  /* 0x000000100f087291 */ /* 0x000fe2000f8e38ff */
[----:B-1----:R-:W1:Y:S01]  /*2f20*/  LDS.128 R4, [R4+0x110] ;  /* 0x0001100004047984 */ /* 0x002e620000000c00 */
[----:B------:R-:W-:Y:S02]  /*2f30*/  @P0 SHF.L.U32 R2, R8, 0x1f, RZ ;  /* 0x0000001f08020819 */ /* 0x000fe400000006ff */
[----:B------:R-:W-:Y:S01]  /*2f40*/  SHF.L.U32 R0, R11, 0x1f, RZ ;  /* 0x0000001f0b007819 */ /* 0x000fe200000006ff */
[----:B------:R-:W-:Y:S01]  /*2f50*/  @!PT LDS RZ, [RZ] ;  /* 0x00000000fffff984 */ /* 0x000fe20000000800 */
[----:B------:R-:W-:Y:S01]  /*2f60*/  @!PT LDS RZ, [RZ] ;  /* 0x00000000fffff984 */ /* 0x000fe20000000800 */
[----:B------:R-:W-:Y:S01]  /*2f70*/  @!PT LDS RZ, [RZ] ;  /* 0x00000000fffff984 */ /* 0x000fe20000000800 */
[----:B------:R-:W-:Y:S01]  /*2f80*/  @!PT LDS RZ, [RZ] ;  /* 0x00000000fffff984 */ /* 0x000fe20000000800 */
[----:B------:R2:W-:Y:S06]  /*2f90*/  MEMBAR.ALL.CTA ;  /* 0x0000000000007992 */ /* 0x0005ec0000008000 */
[----:B--2---:R-:W2:Y:S02]  /*2fa0*/  FENCE.VIEW.ASYNC.S ;  /* 0x00000000000073c6 */ /* 0x004ea40000000000 */
[----:B--2---:R2:W-:Y:S01]  /*2fb0*/  SYNCS.ARRIVE.TRANS64.RED.A1T0 RZ, [R3+URZ], RZ ;  /* 0x000000ff03ff79a7 */ /* 0x0045e200081004ff */
[----:B------:R2:W3:Y:S01]  /*2fc0*/  @P0 SYNCS.PHASECHK.TRANS64.TRYWAIT P2, [UR6], R2 ;  /* 0x00000002ff0005a7 */ /* 0x0004e20008041106 */
[----:B-1----:R-:W-:Y:S01]  /*2fd0*/  LOP3.LUT P1, RZ, R6, 0x1, RZ, 0xc0, !PT ;  /* 0x0000000106ff7812 */ /* 0x002fe2000782c0ff */
[----:B------:R-:W1:Y:S02]  /*2fe0*/  SYNCS.PHASECHK.TRANS64.TRYWAIT P0, [UR7+0xc0], R0 ;  /* 0x0000c000ff0075a7 */ /* 0x000e640008001107 */
[----:B-123--:R-:W-:Y:S10]  /*2ff0*/  @!P0 BRA `(.L_x_53) ;  /* 0x00000080001c8947 */ /* 0x00eff40003800000 */
.L_x_181:
[----:B------:R-:W-:Y:S01]  /*3000*/  IADD3 R10, PT, PT, R10, 0x1, RZ ;  /* 0x000000010a0a7810 */ /* 0x000fe20007ffe0ff */
[----:B------:R-:W-:Y:S06]  /*3010*/  BRA.U !UP3, `(.L_x_54) ;  /* 0x000000010bc07547 */ /* 0x000fec000b800000 */
[----:B------:R-:W-:Y:S01]  /*3020*/  UPLOP3.LUT UP4, UPT, UPT, UPT, UPT, 0x40, 0x4 ;  /* 0x000000000004789c */ /* 0x000fe20003f8e870 */
[----:B------:R-:W-:Y:S01]  /*3030*/  UMOV UR13, UR9 ;  /* 0x00000009000d7c82 */ /* 0x000fe20008000000 */
[----:B------:R-:W-:Y:S01]  /*3040*/  UMOV UR12, UR4 ;  /* 0x00000004000c7c82 */ /* 0x000fe20008000000 */
[----:B------:R-:W-:-:S08]  /*3050*/  UMOV UR17, UR14 ;  /* 0x0000000e00117c82 */ /* 0x000fd00008000000 */
.L_x_57:
[----:B------:R-:W-:Y:S02]  /*3060*/  UIADD3 UR13, UPT, UPT, UR13, 0x1, URZ ;  /* 0x000000010d0d7890 */ /* 0x000fe4000fffe0ff */
[----:B--2---:R-:W-:Y:S02]  /*3070*/  ULEA UR6, UR17, UR5, 0x3 ;  /* 0x0000000511067291 */ /* 0x004fe4000f8e18ff */
[----:B------:R-:W-:Y:S01]  /*3080*/  UISETP.NE.AND UP0, UPT, UR13, URZ, UPT ;  /* 0x000000ff0d00728c */ /* 0x000fe2000bf05270 */
[----:B---3--:R-:W-:Y:S10]  /*3090*/  @P2 BRA `(.L_x_55) ;  /* 0x00000000000c2947 */ /* 0x008ff40003800000 */
[----:B-1----:R-:W-:Y:S04]  /*30a0*/  SHF.L.U32 R3, R8, 0x1f, RZ ;  /* 0x0000001f08037819 */ /* 0x002fe800000006ff */
[----:B------:R-:W1:Y:S02]  /*30b0*/  SYNCS.PHASECHK.TRANS64.TRYWAIT P0, [UR6], R3 ;  /* 0x00000003ff0075a7 */ /* 0x000e640008001106 */
[----:B-1----:R-:W-:Y:S05]  /*30c0*/  @!P0 BRA `(.L_x_56) ;  /* 0x0000008000008947 */ /* 0x002fea0003800000 */
.L_x_55:
[----:B------:R-:W-:Y:S01]  /*30d0*/  UISETP.NE.AND UP1, UPT, UR12, 0x1, UPT ;  /* 0x000000010c00788c */ /* 0x000fe2000bf25270 */
[----:B------:R-:W-:Y:S01]  /*30e0*/  PLOP3.LUT P2, PT, PT, PT, PT, 0x80, 0x8 ;  /* 0x000000000008781c */ /* 0x000fe20003f4f070 */
[----:B------:R-:W-:Y:S02]  /*30f0*/  UIADD3 UR14, UPT, UPT, UR17, 0x1, URZ ;  /* 0x00000001110e7890 */ /* 0x000fe4000fffe0ff */
[----:B------:R-:W-:Y:S02]  /*3100*/  ULEA UR28, UR17, UR11, 0xa ;  /* 0x0000000b111c7291 */ /* 0x000fe4000f8e50ff */
[----:B------:R-:W-:Y:S01]  /*3110*/  UISETP.NE.AND UP2, UPT, UR14, 0x3, UPT ;  /* 0x000000030e00788c */ /* 0x000fe2000bf45270 */
[----:B------:R-:W-:Y:S01]  /*3120*/  PLOP3.LUT P0, PT, PT, PT, UP1, 0x80, 0x8 ;  /* 0x000000000008781c */ /* 0x000fe20003f0f018 */
[----:B------:R-:W-:Y:S02]  /*3130*/  UIADD3 UR40, UPT, UPT, UR28, 0x2, URZ ;  /* 0x000000021c287890 */ /* 0x000fe4000fffe0ff */
[----:B------:R-:W-:Y:S02]  /*3140*/  USEL UR27, URZ, 0x1, UP2 ;  /* 0x00000001ff1b7887 */ /* 0x000fe40009000000 */
[----:B------:R-:W-:Y:S02]  /*3150*/  USEL UR14, UR14, URZ, UP2 ;  /* 0x000000ff0e0e7287 */ /* 0x000fe40009000000 */
[----:B------:R-:W-:Y:S02]  /*3160*/  UIADD3 UR36, UPT, UPT, UR28, 0x4, URZ ;  /* 0x000000041c247890 */ /* 0x000fe4000fffe0ff */
[----:B------:R-:W-:Y:S01]  /*3170*/  @UP1 ULEA UR26, UR14, UR5, 0x3 ;  /* 0x000000050e1a1291 */ /* 0x000fe2000f8e18ff */
[----:B------:R-:W-:Y:S01]  /*3180*/  LOP3.LUT R8, R8, UR27, RZ, 0x3c, !PT ;  /* 0x0000001b08087c12 */ /* 0x000fe2000f8e3cff */
[----:B------:R-:W-:Y:S02]  /*3190*/  UIADD3 UR32, UPT, UPT, UR28, 0x6, URZ ;  /* 0x000000061c207890 */ /* 0x000fe4000fffe0ff */
[----:B------:R-:W-:Y:S01]  /*31a0*/  UIADD3 UR6, UPT, UPT, UR6, 0x18, URZ ;  /* 0x0000001806067890 */ /* 0x000fe2000fffe0ff */
[----:B-1----:R-:W-:Y:S01]  /*31b0*/  @P0 SHF.L.U32 R0, R8, 0x1f, RZ ;  /* 0x0000001f08000819 */ /* 0x002fe200000006ff */
[----:B------:R-:W-:Y:S01]  /*31c0*/  UIADD3 UR12, UPT, UPT, UR12, -0x1, URZ ;  /* 0xffffffff0c0c7890 */ /* 0x000fe2000fffe0ff */
[----:B------:R-:W-:Y:S02]  /*31d0*/  UMOV UR29, 0x40004040 ;  /* 0x40004040001d7882 */ /* 0x000fe40000000000 */
[----:B------:R2:W3:Y:S01]  /*31e0*/  @P0 SYNCS.PHASECHK.TRANS64.TRYWAIT P2, [UR26], R0 ;  /* 0x00000000ff0005a7 */ /* 0x0004e2000804111a */
[----:B------:R-:W-:Y:S01]  /*31f0*/  ULEA UR26, UR17, UR10, 0xa ;  /* 0x0000000a111a7291 */ /* 0x000fe2000f8e50ff */
[----:B------:R-:W-:Y:S01]  /*3200*/  UMOV UR27, 0x40004040 ;  /* 0x40004040001b7882 */ /* 0x000fe20000000000 */
[----:B------:R-:W-:Y:S02]  /*3210*/  UMOV UR41, 0x40004040 ;  /* 0x4000404000297882 */ /* 0x000fe40000000000 */
[----:B------:R-:W-:Y:S02]  /*3220*/  UIADD3 UR38, UPT, UPT, UR26, 0x2, URZ ;  /* 0x000000021a267890 */ /* 0x000fe4000fffe0ff */
[----:B------:R-:W-:Y:S02]  /*3230*/  UIADD3 UR34, UPT, UPT, UR26, 0x4, URZ ;  /* 0x000000041a227890 */ /* 0x000fe4000fffe0ff */
[----:B------:R-:W-:Y:S01]  /*3240*/  UIADD3 UR30, UPT, UPT, UR26, 0x6, URZ ;  /* 0x000000061a1e7890 */ /* 0x000fe2000fffe0ff */
[----:B------:R2:W-:Y:S01]  /*3250*/  UTCHMMA gdesc[UR26], gdesc[UR28], tmem[UR8], tmem[UR24], idesc[UR25], UP4 ;  /* 0x00ff181c1a0075ea */ /* 0x0005e2000a000008 */
[----:B------:R-:W-:Y:S01]  /*3260*/  UPLOP3.LUT UP4, UPT, UPT, UPT, UPT, 0x80, 0x8 ;  /* 0x000000000008789c */ /* 0x000fe20003f8f070 */
[----:B------:R-:W-:Y:S01]  /*3270*/  UMOV UR39, 0x40004040 ;  /* 0x4000404000277882 */ /* 0x000fe20000000000 */
[----:B------:R-:W-:Y:S01]  /*3280*/  UMOV UR37, 0x40004040 ;  /* 0x4000404000257882 */ /* 0x000fe20000000000 */
[----:B------:R2:W-:Y:S01]  /*3290*/  UTCHMMA gdesc[UR38], gdesc[UR40], tmem[UR8], tmem[UR22], idesc[UR23], UPT ;  /* 0x00ff1628260075ea */ /* 0x0005e2000b800008 */
[----:B------:R-:W-:Y:S01]  /*32a0*/  UMOV UR35, 0x40004040 ;  /* 0x4000404000237882 */ /* 0x000fe20000000000 */
[----:B------:R-:W-:Y:S01]  /*32b0*/  UMOV UR33, 0x40004040 ;  /* 0x4000404000217882 */ /* 0x000fe20000000000 */
[----:B------:R-:W-:Y:S01]  /*32c0*/  UMOV UR31, 0x40004040 ;  /* 0x40004040001f7882 */ /* 0x000fe20000000000 */
[----:B------:R2:W-:Y:S01]  /*32d0*/  UTCHMMA gdesc[UR34], gdesc[UR36], tmem[UR8], tmem[UR20], idesc[UR21], UPT ;  /* 0x00ff1424220075ea */ /* 0x0005e2000b800008 */
[----:B------:R2:W-:Y:S01]  /*32e0*/  UTCHMMA gdesc[UR30], gdesc[UR32], tmem[UR8], tmem[UR18], idesc[UR19], UPT ;  /* 0x00ff12201e0075ea */ /* 0x0005e2000b800008 */
[----:B------:R2:W-:Y:S01]  /*32f0*/  UTCBAR [UR6], URZ ;  /* 0x000000ff060073e9 */ /* 0x0005e200080000ff */
[----:B------:R-:W-:Y:S01]  /*3300*/  UMOV UR17, UR14 ;  /* 0x0000000e00117c82 */ /* 0x000fe20008000000 */
[----:B------:R-:W-:Y:S05]  /*3310*/  BRA.U UP0, `(.L_x_57) ;  /* 0xfffffffd00507547 */ /* 0x000fea000b83ffff */
.L_x_54:
[----:B------:R-:W-:Y:S01]  /*3320*/  UIADD3 UR15, UPT, UPT, UR15, 0x1, URZ ;  /* 0x000000010f0f7890 */ /* 0x000fe2000fffe0ff */
[C---:B------:R-:W-:Y:S01]  /*3330*/  ISETP.NE.AND P0, PT, R10.reuse, 0x2, PT ;  /* 0x000000020a00780c */ /* 0x040fe20003f05270 */
[----:B------:R-:W-:Y:S02]  /*3340*/  UIADD3 UR7, UPT, UPT, UR7, 0xa0, URZ ;  /* 0x000000a007077890 */ /* 0x000fe4000fffe0ff */
[----:B------:R-:W-:Y:S01]  /*3350*/  UISETP.NE.AND UP0, UPT, UR15, 0x4, UPT ;  /* 0x000000040f00788c */ /* 0x000fe2000bf05270 */
[----:B-12---:R-:W-:Y:S02]  /*3360*/  SEL R0, RZ, 0x1, P0 ;  /* 0x00000001ff007807 */ /* 0x006fe40000000000 */
[----:B------:R-:W-:Y:S01]  /*3370*/  SEL R10, R10, RZ, P0 ;  /* 0x000000ff0a0a7207 */ /* 0x000fe20000000000 */
[----:B------:R-:W-:Y:S01]  /*3380*/  USEL UR6, URZ, 0x1, UP0 ;  /* 0x00000001ff067887 */ /* 0x000fe20008000000 */
[----:B------:R-:W-:Y:S01]  /*3390*/  LOP3.LUT R9, R9, R0, RZ, 0x3c, !PT ;  /* 0x0000000009097212 */ /* 0x000fe200078e3cff */
[----:B------:R-:W-:Y:S01]  /*33a0*/  USEL UR15, UR15, URZ, UP0 ;  /* 0x000000ff0f0f7287 */ /* 0x000fe20008000000 */
[----:B------:R1:W-:Y:S03]  /*33b0*/  UTCBAR [UR7], URZ ;  /* 0x000000ff070073e9 */ /* 0x0003e600080000ff */
[----:B------:R-:W-:Y:S01]  /*33c0*/  LOP3.LUT R11, R11, UR6, RZ, 0x3c, !PT ;  /* 0x000000060b0b7c12 */ /* 0x000fe2000f8e3cff */
[----:B------:R-:W-:Y:S07]  /*33d0*/  @P1 BRA `(.L_x_58) ;  /* 0xfffffff800a01947 */ /* 0x000fee000383ffff */
[----:B------:R-:W2:Y:S01]  /*33e0*/  S2UR UR4, SR_CgaCtaId ;  /* 0x00000000000479c3 */ /* 0x000ea20000008800 */
[----:B------:R-:W-:Y:S01]  /*33f0*/  ELECT P0, URZ, PT ;  /* 0x0000000000ff782f */ /* 0x000fe20003800000 */
[----:B------:R-:W-:Y:S01]  /*3400*/  IMAD.MOV.U32 R0, RZ, RZ, 0x1 ;  /* 0x00000001ff007424 */ /* 0x000fe200078e00ff */
[----:B------:R-:W-:Y:S01]  /*3410*/  UIADD3 UR5, UPT, UPT, UR5, 0xc0, URZ ;  /* 0x000000c005057890 */ /* 0x000fe2000fffe0ff */
[----:B------:R-:W-:Y:S01]  /*3420*/  SHF.L.U32 R3, R11, 0x1f, RZ ;  /* 0x0000001f0b037819 */ /* 0x000fe200000006ff */
[----:B------:R-:W-:-:S03]  /*3430*/  UMOV UR6, 0x40 ;  /* 0x0000004000067882 */ /* 0x000fc60000000000 */
[----:B------:R-:W-:Y:S01]  /*3440*/  UVIRTCOUNT.DEALLOC.SMPOOL 0x80 ;  /* 0x000000800000784c */ /* 0x000fe20000000000 */
[----:B--2---:R-:W-:Y:S02]  /*3450*/  ULEA UR4, UR4, UR6, 0x18 ;  /* 0x0000000604047291 */ /* 0x004fe4000f8ec0ff */
[----:B------:R-:W-:-:S07]  /*3460*/  ULEA UR6, UR15, UR5, 0x3 ;  /* 0x000000050f067291 */ /* 0x000fce000f8e18ff */
[----:B------:R2:W-:Y:S02]  /*3470*/  @P0 STS.U8 [UR4+0x1c], R0 ;  /* 0x00001c00ff000988 */ /* 0x0005e40008000004 */
[----:B------:R-:W4:Y:S02]  /*3480*/  SYNCS.PHASECHK.TRANS64.TRYWAIT P0, [UR6], R3 ;  /* 0x00000003ff0075a7 */ /* 0x000f240008001106 */
[----:B--2-4-:R-:W-:Y:S05]  /*3490*/  @!P0 BRA `(.L_x_59) ;  /* 0x0000007c00248947 */ /* 0x014fea0003800000 */
.L_x_184:
[----:B-1----:R-:W-:-:S04]  /*34a0*/  UIADD3 UR7, UPT, UPT, UR15, 0x1, URZ ;  /* 0x000000010f077890 */ /* 0x002fc8000fffe0ff */
[----:B------:R-:W-:-:S04]  /*34b0*/  UISETP.NE.AND UP0, UPT, UR7, 0x4, UPT ;  /* 0x000000040700788c */ /* 0x000fc8000bf05270 */
[----:B------:R-:W-:Y:S02]  /*34c0*/  USEL UR8, URZ, 0x1, UP0 ;  /* 0x00000001ff087887 */ /* 0x000fe40008000000 */
[----:B------:R-:W-:-:S04]  /*34d0*/  USEL UR7, UR7, URZ, UP0 ;  /* 0x000000ff07077287 */ /* 0x000fc80008000000 */
[----:B------:R-:W-:Y:S01]  /*34e0*/  ULEA UR6, UR7, UR5, 0x3 ;  /* 0x0000000507067291 */ /* 0x000fe2000f8e18ff */
[----:B------:R-:W-:-:S04]  /*34f0*/  LOP3.LUT R2, R11, UR8, RZ, 0x3c, !PT ;  /* 0x000000080b027c12 */ /* 0x000fc8000f8e3cff */
[----:B--2---:R-:W-:-:S04]  /*3500*/  SHF.L.U32 R3, R2, 0x1f, RZ ;  /* 0x0000001f02037819 */ /* 0x004fc800000006ff */
[----:B------:R-:W1:Y:S02]  /*3510*/  SYNCS.PHASECHK.TRANS64.TRYWAIT P0, [UR6], R3 ;  /* 0x00000003ff0075a7 */ /* 0x000e640008001106 */
[----:B-1----:R-:W-:Y:S05]  /*3520*/  @!P0 BRA `(.L_x_60) ;  /* 0x0000007c00188947 */ /* 0x002fea0003800000 */
.L_x_186:
        /* <DEDUP_REMOVED lines=9> */
.L_x_188:
[----:B------:R-:W-:-:S04]  /*35c0*/  UIADD3 UR7, UPT, UPT, UR7, 0x1, URZ ;  /* 0x0000000107077890 */ /* 0x000fc8000fffe0ff */
[----:B------:R-:W-:-:S04]  /*35d0*/  UISETP.NE.AND UP0, UPT, UR7, 0x4, UPT ;  /* 0x000000040700788c */ /* 0x000fc8000bf05270 */
[----:B------:R-:W-:Y:S02]  /*35e0*/  USEL UR6, URZ, 0x1, UP0 ;  /* 0x00000001ff067887 */ /* 0x000fe40008000000 */
[----:B------:R-:W-:-:S04]  /*35f0*/  USEL UR7, UR7, URZ, UP0 ;  /* 0x000000ff07077287 */ /* 0x000fc80008000000 */
[----:B------:R-:W-:Y:S01]  /*3600*/  ULEA UR7, UR7, UR5, 0x3 ;  /* 0x0000000507077291 */ /* 0x000fe2000f8e18ff */
[----:B-1----:R-:W-:-:S04]  /*3610*/  LOP3.LUT R3, R2, UR6, RZ, 0x3c, !PT ;  /* 0x0000000602037c12 */ /* 0x002fc8000f8e3cff */
[----:B------:R-:W-:-:S04]  /*3620*/  SHF.L.U32 R3, R3, 0x1f, RZ ;  /* 0x0000001f03037819 */ /* 0x000fc800000006ff */
[----:B------:R-:W1:Y:S02]  /*3630*/  SYNCS.PHASECHK.TRANS64.TRYWAIT P0, [UR7], R3 ;  /* 0x00000003ff0075a7 */ /* 0x000e640008001107 */
[----:B-1----:R-:W-:Y:S05]  /*3640*/  @!P0 BRA `(.L_x_62) ;  /* 0x0000007c00008947 */ /* 0x002fea0003800000 */
.L_x_190:
[----:B------:R-:W-:Y:S01]  /*3650*/  NOP ;  /* 0x0000000000007918 */ /* 0x000fe20000000000 */
[----:B-1----:R-:W1:Y:S01]  /*3660*/  LDS R0, [UR4+0x14] ;  /* 0x00001404ff007984 */ /* 0x002e620008000800 */
[----:B------:R-:W-:Y:S01]  /*3670*/  ULOP3.LUT UR6, UR16, 0xffff, URZ, 0xc0, !UPT ;  /* 0x0000ffff10067892 */ /* 0x000fe2000f8ec0ff */
[----:B------:R-:W-:Y:S01]  /*3680*/  UMOV UR8, 0xffff ;  /* 0x0000ffff00087882 */ /* 0x000fe20000000000 */
[----:B------:R-:W-:Y:S02]  /*3690*/  UMOV UR5, 0x1 ;  /* 0x0000000100057882 */ /* 0x000fe40000000000 */
[----:B------:R-:W-:-:S04]  /*36a0*/  USHF.R.U32.HI UR6, URZ, 0x5, UR6 ;  /* 0x00000005ff067899 */ /* 0x000fc80008011606 */
[----:B------:R-:W-:Y:S02]  /*36b0*/  USHF.L.U32 UR8, UR8, UR6, URZ ;  /* 0x0000000608087299 */ /* 0x000fe400080006ff */
[----:B------:R-:W-:-:S04]  /*36c0*/  USHF.L.U32 UR5, UR5, UR6, URZ ;  /* 0x0000000605057299 */ /* 0x000fc800080006ff */
[----:B-1----:R-:W-:-:S04]  /*36d0*/  LOP3.LUT R0, R0, UR8, RZ, 0xc0, !PT ;  /* 0x0000000800007c12 */ /* 0x002fc8000f8ec0ff */
[----:B------:R-:W-:-:S13]  /*36e0*/  ISETP.NE.AND P0, PT, R0, UR8, PT ;  /* 0x0000000800007c0c */ /* 0x000fda000bf05270 */
[----:B------:R-:W-:Y:S05]  /*36f0*/  @P0 BRA `(.L_x_63) ;  /* 0x0000000000580947 */ /* 0x000fea0003800000 */
[----:B------:R-:W1:Y:S02]  /*3700*/  LDS R0, [UR4+0x18] ;  /* 0x00001804ff007984 */ /* 0x000e640008000800 */
[----:B-1----:R-:W-:-:S04]  /*3710*/  LOP3.LUT R0, R0, UR5, RZ, 0xc0, !PT ;  /* 0x0000000500007c12 */ /* 0x002fc8000f8ec0ff */
[----:B------:R-:W-:-:S13]  /*3720*/  ISETP.NE.AND P0, PT, R0, UR5, PT ;  /* 0x0000000500007c0c */ /* 0x000fda000bf05270 */
[----:B------:R-:W-:Y:S05]  /*3730*/  @P0 BRA `(.L_x_64) ;  /* 0x00000000003c0947 */ /* 0x000fea0003800000 */
[----:B------:R-:W1:Y:S01]  /*3740*/  S2R R2, SR_LANEID ;  /* 0x0000000000027919 */ /* 0x000e620000000000 */
[----:B------:R-:W-:Y:S01]  /*3750*/  ULOP3.LUT UR8, URZ, UR8, URZ, 0x33, !UPT ;  /* 0x00000008ff087292 */ /* 0x000fe2000f8e33ff */
[----:B------:R-:W-:Y:S01]  /*3760*/  LOP3.LUT R4, RZ, UR5, RZ, 0x33, !PT ;  /* 0x00000005ff047c12 */ /* 0x000fe2000f8e33ff */
[----:B------:R-:W-:Y:S02]  /*3770*/  VOTEU.ANY UR7, UPT, PT ;  /* 0x0000000000077886 */ /* 0x000fe400038e0100 */
[----:B------:R-:W-:Y:S01]  /*3780*/  UFLO.U32 UR7, UR7 ;  /* 0x00000007000772bd */ /* 0x000fe200080e0000 */
[----:B------:R-:W2:Y:S01]  /*3790*/  REDUX UR5, R4 ;  /* 0x00000000040573c4 */ /* 0x000ea20000000000 */
[----:B------:R-:W-:-:S06]  /*37a0*/  IMAD.U32 R0, RZ, RZ, UR8 ;  /* 0x00000008ff007e24 */ /* 0x000fcc000f8e00ff */
[----:B------:R4:W-:Y:S01]  /*37b0*/  UTCATOMSWS.AND URZ, UR8 ;  /* 0x0000000800ff79e3 */ /* 0x0009e20008000000 */
[----:B------:R-:W3:Y:S01]  /*37c0*/  REDUX UR6, R0 ;  /* 0x00000000000673c4 */ /* 0x000ee20000000000 */
[----:B-1----:R-:W-:Y:S01]  /*37d0*/  ISETP.EQ.U32.AND P0, PT, R2, UR7, PT ;  /* 0x0000000702007c0c */ /* 0x002fe2000bf02070 */
[----:B--2---:R-:W-:Y:S01]  /*37e0*/  IMAD.U32 R2, RZ, RZ, UR5 ;  /* 0x00000005ff027e24 */ /* 0x004fe2000f8e00ff */
[----:B---3--:R-:W-:-:S11]  /*37f0*/  MOV R3, UR6 ;  /* 0x0000000600037c02 */ /* 0x008fd60008000f00 */
[----:B------:R4:W-:Y:S04]  /*3800*/  @P0 ATOMS.AND RZ, [UR4+0x14], R3 ;  /* 0x00001403ffff098c */ /* 0x0009e8000a800004 */
[----:B------:R4:W-:Y:S01]  /*3810*/  @P0 ATOMS.AND RZ, [UR4+0x18], R2 ;  /* 0x00001802ffff098c */ /* 0x0009e2000a800004 */
[----:B------:R-:W-:Y:S05]  /*3820*/  BRA `(.L_x_65) ;  /* 0x0000000000147947 */ /* 0x000fea0003800000 */
.L_x_64:
[----:B------:R-:W-:Y:S02]  /*3830*/  MOV R2, 0x3850 ;  /* 0x0000385000027802 */ /* 0x000fe40000000f00 */
[----:B---3-5:R-:W-:Y:S05]  /*3840*/  CALL.REL.NOINC `($__internal_0_$__cuda_sm10x_tcgen05_guardrail_trap_col_being_dealloced_not_returned_by_alloc) ;  /* 0x0000008000987944 */ /* 0x028fea0003c00000 */
[----:B------:R-:W-:Y:S05]  /*3850*/  BRA `(.L_x_65) ;  /* 0x0000000000087947 */ /* 0x000fea0003800000 */
.L_x_63:
[----:B------:R-:W-:Y:S02]  /*3860*/  MOV R2, 0x3880 ;  /* 0x0000388000027802 */ /* 0x000fe40000000f00 */
[----:B---3-5:R-:W-:Y:S05]  /*3870*/  CALL.REL.NOINC `($__internal_2_$__cuda_sm10x_tcgen05_guardrail_trap_unallocated_columns_being_dealloced) ;  /* 0x0000008000a47944 */ /* 0x028fea0003c00000 */
.L_x_65:
[----:B------:R-:W-:Y:S01]  /*3880*/  NOP ;  /* 0x0000000000007918 */ /* 0x000fe20000000000 */
[----:B----4-:R-:W-:Y:S05]  /*3890*/  EXIT ;  /* 0x000000000000794d */ /* 0x010fea0003800000 */
.L_x_47:
[----:B------:R-:W-:-:S09]  /*38a0*/  UISETP.NE.OR UP2, UPT, UR8, 0x3, !UP2 ;  /* 0x000000030800788c */ /* 0x000fd2000d745670 */
[----:B------:R-:W-:Y:S05]  /*38b0*/  BRA.U UP2, `(.L_x_66) ;  /* 0x0000001502907547 */ /* 0x000fea000b800000 */
[----:B------:R-:W1:Y:S01]  /*38c0*/  LDC R0, c[0x0][0xb30] ;  /* 0x0002cc00ff007b82 */ /* 0x000e620000000800 */
[----:B------:R-:W2:Y:S01]  /*38d0*/  LDCU.64 UR8, c[0x0][0x888] ;  /* 0x00011100ff0877ac */ /* 0x000ea20008000a00 */
[----:B------:R-:W-:Y:S02]  /*38e0*/  HFMA2 R25, -RZ, RZ, 0, 0 ;  /* 0x00000000ff197431 */ /* 0x000fe400000001ff */
[----:B------:R-:W-:Y:S01]  /*38f0*/  IMAD.MOV.U32 R27, RZ, RZ, RZ ;  /* 0x000000ffff1b7224 */ /* 0x000fe200078e00ff */
[----:B------:R-:W4:Y:S01]  /*3900*/  LDCU.64 UR4, c[0x0][0x890] ;  /* 0x00011200ff0477ac */ /* 0x000f220008000a00 */
[----:B------:R-:W-:Y:S02]  /*3910*/  IMAD.MOV.U32 R23, RZ, RZ, 0x2000 ;  /* 0x00002000ff177424 */ /* 0x000fe400078e00ff */
[----:B------:R-:W3:Y:S01]  /*3920*/  LDC R19, c[0x0][0x370] ;  /* 0x0000dc00ff137b82 */ /* 0x000ee20000000800 */
[----:B------:R-:W-:Y:S01]  /*3930*/  UMOV UR7, 0x400 ;  /* 0x0000040000077882 */ /* 0x000fe20000000000 */
[----:B------:R-:W-:-:S02]  /*3940*/  UPLOP3.LUT UP1, UPT, UPT, UPT, UPT, 0x40, 0x4 ;  /* 0x000000000004789c */ /* 0x000fc40003f2e870 */
[----:B------:R-:W-:-:S04]  /*3950*/  ULEA UR7, UR37, UR7, 0x18 ;  /* 0x0000000725077291 */ /* 0x000fc8000f8ec0ff */
[----:B------:R-:W3:Y:S01]  /*3960*/  LDC R2, c[0x0][0xb0c] ;  /* 0x0002c300ff027b82 */ /* 0x000ee20000000800 */
[----:B------:R-:W-:Y:S02]  /*3970*/  UIADD3 UR41, UPT, UPT, UR7, 0x30, URZ ;  /* 0x0000003007297890 */ /* 0x000fe4000fffe0ff */
[----:B--2---:R-:W-:Y:S02]  /*3980*/  UISETP.NE.U32.AND UP2, UPT, UR8, URZ, UPT ;  /* 0x000000ff0800728c */ /* 0x004fe4000bf45070 */
[----:B------:R-:W-:Y:S02]  /*3990*/  UIADD3 UR33, UPT, UPT, UR7, 0x38, URZ ;  /* 0x0000003807217890 */ /* 0x000fe4000fffe0ff */
[----:B----4-:R-:W-:Y:S01]  /*39a0*/  UISETP.NE.U32.AND UP3, UPT, UR4, URZ, UPT ;  /* 0x000000ff0400728c */ /* 0x010fe2000bf65070 */
[----:B------:R-:W2:Y:S01]  /*39b0*/  LDC R18, c[0x0][0xb20] ;  /* 0x0002c800ff127b82 */ /* 0x000ea20000000800 */
[----:B-1----:R-:W-:Y:S01]  /*39c0*/  ISETP.NE.AND P1, PT, R0, 0x1, PT ;  /* 0x000000010000780c */ /* 0x002fe20003f25270 */
[----:B------:R-:W-:-:S02]  /*39d0*/  UISETP.NE.AND.EX UP2, UPT, UR9, URZ, UPT, UP2 ;  /* 0x000000ff0900728c */ /* 0x000fc4000bf45320 */
[----:B------:R-:W-:Y:S02]  /*39e0*/  UIADD3 UR25, UPT, UPT, UR7, 0x40, URZ ;  /* 0x0000004007197890 */ /* 0x000fe4000fffe0ff */
[----:B------:R-:W-:Y:S02]  /*39f0*/  UIADD3 UR17, UPT, UPT, UR7, 0x48, URZ ;  /* 0x0000004807117890 */ /* 0x000fe4000fffe0ff */
[----:B-----5:R-:W1:Y:S01]  /*3a00*/  LDC.64 R32, c[0x0][0x348] ;  /* 0x0000d200ff207b82 */ /* 0x020e620000000a00 */
[----:B------:R-:W-:-:S07]  /*3a10*/  UISETP.NE.AND.EX UP3, UPT, UR5, URZ, UPT, UP3 ;  /* 0x000000ff0500728c */ /* 0x000fce000bf65330 */
[----:B------:R-:W4:Y:S08]  /*3a20*/  LDC.64 R16, c[0x0][0xb10] ;  /* 0x0002c400ff107b82 */ /* 0x000f300000000a00 */
[----:B------:R-:W1:Y:S08]  /*3a30*/  LDC.64 R6, c[0x0][0xb18] ;  /* 0x0002c600ff067b82 */ /* 0x000e700000000a00 */
[----:B------:R-:W1:Y:S08]  /*3a40*/  LDC.64 R4, c[0x0][0xb28] ;  /* 0x0002ca00ff047b82 */ /* 0x000e700000000a00 */
[----:B--23--:R-:W1:Y:S02]  /*3a50*/  LDC R22, c[0x0][0x374] ;  /* 0x0000dd00ff167b82 */ /* 0x00ce640000000800 */
.L_x_81:
[----:B------:R-:W-:Y:S02]  /*3a60*/  LEA R0, R27, UR7, 0x3 ;  /* 0x000000071b007c11 */ /* 0x000fe4000f8e18ff */
[----:B------:R-:W-:Y:S02]  /*3a70*/  SHF.L.U32 R3, R25, 0x1f, RZ ;  /* 0x0000001f19037819 */ /* 0x000fe400000006ff */
[----:B------:R-:W-:Y:S02]  /*3a80*/  LEA R28, R27, UR7, 0x4 ;  /* 0x000000071b1c7c11 */ /* 0x000fe4000f8e20ff */
[----:B--2---:R-:W2:Y:S02]  /*3a90*/  SYNCS.PHASECHK.TRANS64.TRYWAIT P0, [R0+URZ+0x80], R3 ;  /* 0x00008003000075a7 */ /* 0x004ea400080011ff */
[----:B--2---:R-:W-:Y:S05]  /*3aa0*/  @!P0 BRA `(.L_x_67) ;  /* 0x0000007800008947 */ /* 0x004fea0003800000 */
.L_x_191:
[----:B------:R-:W-:Y:S01]  /*3ab0*/  ISETP.GE.AND P0, PT, R26, 0x1, PT ;  /* 0x000000011a00780c */ /* 0x000fe20003f06270 */
[----:B------:R-:W3:Y:S01]  /*3ac0*/  LDS.128 R28, [R28+0x110] ;  /* 0x000110001c1c7984 */ /* 0x000ee20000000c00 */
[----:B--2---:R-:W-:Y:S01]  /*3ad0*/  VIADD R0, R0, 0x90 ;  /* 0x0000009000007836 */ /* 0x004fe20000000000 */
[----:B------:R-:W-:Y:S01]  /*3ae0*/  @!PT LDS RZ, [RZ] ;  /* 0x00000000fffff984 */ /* 0x000fe20000000800 */
[----:B------:R-:W-:Y:S01]  /*3af0*/  @!PT LDS RZ, [RZ] ;  /* 0x00000000fffff984 */ /* 0x000fe20000000800 */
[----:B------:R-:W-:Y:S01]  /*3b00*/  @!PT LDS RZ, [RZ] ;  /* 0x00000000fffff984 */ /* 0x000fe20000000800 */
[----:B------:R-:W-:Y:S01]  /*3b10*/  @!PT LDS RZ, [RZ] ;  /* 0x00000000fffff984 */ /* 0x000fe20000000800 */
[----:B------:R2:W-:Y:S06]  /*3b20*/  MEMBAR.ALL.CTA ;  /* 0x0000000000007992 */ /* 0x0005ec0000008000 */
[----:B--2---:R-:W2:Y:S01]  /*3b30*/  FENCE.VIEW.ASYNC.S ;  /* 0x00000000000073c6 */ /* 0x004ea20000000000 */
[----:B------:R-:W-:Y:S04]  /*3b40*/  PRMT R0, RZ, 0x654, R0 ;  /* 0x00000654ff007816 */ /* 0x000fe80000000000 */
[----:B--2---:R2:W-:Y:S01]  /*3b50*/  SYNCS.ARRIVE.TRANS64.RED.A1T0 RZ, [R0+URZ], RZ ;  /* 0x000000ff00ff79a7 */ /* 0x0045e200081004ff */
[----:B---3--:R-:W-:Y:S11]  /*3b60*/  LOP3.LUT P3, RZ, R30, 0x1, RZ, 0xc0, !PT ;  /* 0x000000011eff7812 */ /* 0x008ff6000786c0ff */
[----:B------:R-:W-:Y:S02]  /*3b70*/  @!UPT UIADD3 URZ, UPT, UPT, URZ, URZ, URZ ;  /* 0x000000fffffff290 */ /* 0x000fe4000fffe0ff */
[----:B------:R-:W-:Y:S02]  /*3b80*/  @P3 MOV R13, R28 ;  /* 0x0000001c000d3202 */ /* 0x000fe40000000f00 */
[----:B------:R-:W-:Y:S01]  /*3b90*/  @P3 LOP3.LUT R8, R29, 0xffff, RZ, 0xc0, !PT ;  /* 0x0000ffff1d083812 */ /* 0x000fe200078ec0ff */
[----:B--2---:R-:W-:Y:S06]  /*3ba0*/  @!P0 BRA `(.L_x_68) ;  /* 0x0000000000a48947 */ /* 0x004fec0003800000 */
[----:B-1----:R-:W-:Y:S01]  /*3bb0*/  IMAD.HI.U32 R37, R22, R7, RZ ;  /* 0x0000000716257227 */ /* 0x002fe200078e00ff */
[----:B------:R-:W-:Y:S02]  /*3bc0*/  ISETP.NE.AND P0, PT, R6, 0x1, PT ;  /* 0x000000010600780c */ /* 0x000fe40003f05270 */
[----:B------:R-:W-:Y:S01]  /*3bd0*/  ISETP.NE.AND P2, PT, R26, 0x1, PT ;  /* 0x000000011a00780c */ /* 0x000fe20003f45270 */
[----:B----4-:R-:W-:Y:S01]  /*3be0*/  IMAD.HI.U32 R34, R19, R16, RZ ;  /* 0x0000001013227227 */ /* 0x010fe200078e00ff */
[----:B------:R-:W-:Y:S02]  /*3bf0*/  SHF.R.U32.HI R37, RZ, R18, R37 ;  /* 0x00000012ff257219 */ /* 0x000fe40000011625 */
[----:B------:R-:W-:Y:S01]  /*3c00*/  ISETP.NE.AND P4, PT, R2, 0x1, PT ;  /* 0x000000010200780c */ /* 0x000fe20003f85270 */
[----:B------:R-:W-:Y:S01]  /*3c10*/  IMAD.HI.U32 R36, R13, R16, RZ ;  /* 0x000000100d247227 */ /* 0x000fe200078e00ff */
[----:B------:R-:W-:Y:S02]  /*3c20*/  SHF.R.U32.HI R34, RZ, R17, R34 ;  /* 0x00000011ff227219 */ /* 0x000fe40000011622 */
[----:B------:R-:W-:Y:S01]  /*3c30*/  SEL R3, R22, R37, !P0 ;  /* 0x0000002516037207 */ /* 0x000fe20004000000 */
[C---:B------:R-:W-:Y:S01]  /*3c40*/  IMAD.HI.U32 R37, R8.reuse, R7, RZ ;  /* 0x0000000708257227 */ /* 0x040fe200078e00ff */
[----:B------:R-:W-:Y:S02]  /*3c50*/  SEL R11, R19, R34, !P4 ;  /* 0x00000022130b7207 */ /* 0x000fe40006000000 */
[----:B------:R-:W-:Y:S01]  /*3c60*/  SHF.R.U32.HI R36, RZ, R17, R36 ;  /* 0x00000011ff247219 */ /* 0x000fe20000011624 */
[----:B------:R-:W-:Y:S01]  /*3c70*/  IMAD.HI.U32 R38, R3, R4, RZ ;  /* 0x0000000403267227 */ /* 0x000fe200078e00ff */
[----:B------:R-:W-:Y:S03]  /*3c80*/  SHF.R.U32.HI R37, RZ, R18, R37 ;  /* 0x00000012ff257219 */ /* 0x000fe60000011625 */
[----:B------:R-:W-:Y:S01]  /*3c90*/  IMAD.HI.U32 R34, R11, R4, RZ ;  /* 0x000000040b227227 */ /* 0x000fe200078e00ff */
[----:B------:R-:W-:Y:S02]  /*3ca0*/  @P2 SHF.R.U32.HI R3, RZ, R5, R38 ;  /* 0x00000005ff032219 */ /* 0x000fe40000011626 */
[----:B------:R-:W-:Y:S02]  /*3cb0*/  SEL R9, R8, R37, !P0 ;  /* 0x0000002508097207 */ /* 0x000fe40004000000 */
[----:B------:R-:W-:Y:S01]  /*3cc0*/  @P2 SHF.R.U32.HI R11, RZ, R5, R34 ;  /* 0x00000005ff0b2219 */ /* 0x000fe20000011622 */
[C---:B------:R-:W-:Y:S01]  /*3cd0*/  IMAD R10, R26.reuse, R3, RZ ;  /* 0x000000031a0a7224 */ /* 0x040fe200078e02ff */
[----:B------:R-:W-:Y:S01]  /*3ce0*/  SEL R3, R13, R36, !P4 ;  /* 0x000000240d037207 */ /* 0x000fe20006000000 */
[C---:B------:R-:W-:Y:S03]  /*3cf0*/  IMAD.HI.U32 R14, R9.reuse, R4, RZ ;  /* 0x00000004090e7227 */ /* 0x040fe600078e00ff */
[----:B------:R-:W-:Y:S01]  /*3d00*/  ISETP.GE.AND P0, PT, R9, R10, PT ;  /* 0x0000000a0900720c */ /* 0x000fe20003f06270 */
[C---:B------:R-:W-:Y:S01]  /*3d10*/  IMAD R12, R26.reuse, R11, RZ ;  /* 0x0000000b1a0c7224 */ /* 0x040fe200078e02ff */
[-C--:B------:R-:W-:Y:S04]  /*3d20*/  SHF.R.U32.HI R14, RZ, R5.reuse, R14 ;  /* 0x00000005ff0e7219 */ /* 0x080fe8000001160e */
[----:B------:R-:W-:Y:S02]  /*3d30*/  ISETP.GE.OR P0, PT, R3, R12, P0 ;  /* 0x0000000c0300720c */ /* 0x000fe40000706670 */
[----:B------:R-:W-:Y:S05]  /*3d40*/  SEL R15, R9, R14, !P2 ;  /* 0x0000000e090f7207 */ /* 0x000fea0005000000 */
[----:B------:R-:W-:Y:S04]  /*3d50*/  IMAD.MOV R14, RZ, RZ, -R15 ;  /* 0x000000ffff0e7224 */ /* 0x000fe800078e0a0f */
[----:B------:R-:W-:Y:S02]  /*3d60*/  IMAD R14, R26, R14, R9 ;  /* 0x0000000e1a0e7224 */ /* 0x000fe400078e0209 */
[C---:B------:R-:W-:Y:S05]  /*3d70*/  @!P0 IMAD.HI.U32 R10, R3.reuse, R4, RZ ;  /* 0x00000004030a8227 */ /* 0x040fea00078e00ff */
[----:B------:R-:W-:Y:S04]  /*3d80*/  @!P0 SHF.R.U32.HI R10, RZ, R5, R10 ;  /* 0x00000005ff0a8219 */ /* 0x000fe8000001160a */
[----:B------:R-:W-:Y:S01]  /*3d90*/  @!P0 SEL R0, R3, R10, !P2 ;  /* 0x0000000a03008207 */ /* 0x000fe20005000000 */
[----:B------:R-:W-:Y:S03]  /*3da0*/  IMAD.MOV R10, RZ, RZ, -R3 ;  /* 0x000000ffff0a7224 */ /* 0x000fe600078e0a03 */
[----:B------:R-:W-:Y:S01]  /*3db0*/  @!P0 IADD3 R15, PT, PT, R15, -R0, RZ ;  /* 0x800000000f0f8210 */ /* 0x000fe20007ffe0ff */
[----:B------:R-:W-:Y:S01]  /*3dc0*/  @!P0 IMAD R0, R11, R14, R0 ;  /* 0x0000000e0b008224 */ /* 0x000fe200078e0200 */
[----:B------:R-:W-:Y:S01]  /*3dd0*/  IADD3 R11, PT, PT, -R9, RZ, RZ ;  /* 0x000000ff090b7210 */ /* 0x000fe20007ffe1ff */
[----:B------:R-:W-:Y:S02]  /*3de0*/  IMAD R13, R2, R10, R13 ;  /* 0x0000000a020d7224 */ /* 0x000fe400078e020d */
[----:B------:R-:W-:Y:S02]  /*3df0*/  @!P0 IMAD R9, R15, R26, R3 ;  /* 0x0000001a0f098224 */ /* 0x000fe400078e0203 */
[----:B------:R-:W-:Y:S02]  /*3e00*/  @!P0 IMAD.MOV.U32 R3, RZ, RZ, R0 ;  /* 0x000000ffff038224 */ /* 0x000fe400078e0000 */
[----:B------:R-:W-:Y:S02]  /*3e10*/  IMAD R8, R6, R11, R8 ;  /* 0x0000000b06087224 */ /* 0x000fe400078e0208 */
[----:B------:R-:W-:Y:S02]  /*3e20*/  IMAD R13, R3, R2, R13 ;  /* 0x00000002030d7224 */ /* 0x000fe400078e020d */
[----:B------:R-:W-:Y:S02]  /*3e30*/  IMAD R8, R9, R6, R8 ;  /* 0x0000000609087224 */ /* 0x000fe400078e0208 */
.L_x_68:
[----:B------:R-:W-:Y:S05]  /*3e40*/  BRA.U UP1, `(.L_x_69) ;  /* 0x0000000101107547 */ /* 0x000fea000b800000 */
[----:B------:R-:W-:Y:S04]  /*3e50*/  MOV R0, UR6 ;  /* 0x0000000600007c02 */ /* 0x000fe80008000f00 */
[----:B------:R-:W-:Y:S04]  /*3e60*/  SHF.L.U32 R3, R0, 0x1f, RZ ;  /* 0x0000001f00037819 */ /* 0x000fe800000006ff */
[----:B------:R-:W2:Y:S02]  /*3e70*/  SYNCS.PHASECHK.TRANS64.TRYWAIT P0, [UR7+0x78], R3 ;  /* 0x00007803ff0075a7 */ /* 0x000ea40008001107 */
[----:B--2---:R-:W-:Y:S05]  /*3e80*/  @!P0 BRA `(.L_x_70) ;  /* 0x00000074001c8947 */ /* 0x004fea0003800000 */
.L_x_69:
[----:B------:R-:W-:Y:S01]  /*3e90*/  R2UR UR43, R21 ;  /* 0x00000000152b72ca */ /* 0x000fe200000e0000 */
[----:B------:R-:W-:Y:S01]  /*3ea0*/  IMAD.MOV.U32 R12, RZ, RZ, 0x1 ;  /* 0x00000001ff0c7424 */ /* 0x000fe200078e00ff */
[----:B------:R-:W-:Y:S02]  /*3eb0*/  R2UR UR42, R20 ;  /* 0x00000000142a72ca */ /* 0x000fe400000e0000 */
[----:B------:R-:W-:Y:S02]  /*3ec0*/  ISETP.NE.U32.AND P2, PT, RZ, UR4, PT ;  /* 0x00000004ff007c0c */ /* 0x000fe4000bf45070 */
[----:B------:R-:W-:Y:S02]  /*3ed0*/  SHF.L.U32 R12, R12, 0x1f, RZ ;  /* 0x0000001f0c0c7819 */ /* 0x000fe400000006ff */
[----:B------:R-:W-:Y:S05]  /*3ee0*/  ISETP.NE.AND.EX P2, PT, RZ, UR5, PT, P2 ;  /* 0x00000005ff007c0c */ /* 0x000fea000bf45320 */
[----:B------:R-:W-:Y:S02]  /*3ef0*/  USHF.L.U32 UR43, UR43, 0x7, URZ ;  /* 0x000000072b2b7899 */ /* 0x000fe400080006ff */
[----:B------:R-:W-:Y:S01]  /*3f00*/  USHF.L.U32 UR42, UR42, 0x7, URZ ;  /* 0x000000072a2a7899 */ /* 0x000fe200080006ff */
[----:B------:R-:W-:Y:S11]  /*3f10*/  BRA.U !UP3, `(.L_x_71) ;  /* 0x000000010b347547 */ /* 0x000ff6000b800000 */
[----:B------:R-:W-:Y:S01]  /*3f20*/  UPLOP3.LUT UP0, UPT, UPT, UPT, UP2, 0x80, 0x8 ;  /* 0x000000000008789c */ /* 0x000fe20003f0f020 */
[----:B--2---:R-:W-:Y:S02]  /*3f30*/  HFMA2 R0, -RZ, RZ, 0, 5.9604644775390625e-08 ;  /* 0x00000001ff007431 */ /* 0x004fe400000001ff */
[----:B------:R-:W-:Y:S03]  /*3f40*/  IMAD.MOV.U32 R67, RZ, RZ, 0x1 ;  /* 0x00000001ff437424 */ /* 0x000fe600078e00ff */
[----:B------:R-:W-:Y:S05]  /*3f50*/  PLOP3.LUT P0, PT, PT, PT, UP0, 0x80, 0x8 ;  /* 0x000000000008781c */ /* 0x000fea0003f0f008 */
[----:B------:R-:W2:Y:S01]  /*3f60*/  @UP0 LDCU.64 UR10, c[0x0][0x888] ;  /* 0x00011100ff0a07ac */ /* 0x000ea20008000a00 */
[----:B------:R-:W-:Y:S07]  /*3f70*/  @UP0 UIMAD UR8, UR36, UR4, URZ ;  /* 0x00000004240802a4 */ /* 0x000fee000f8e02ff */
[----:B------:R-:W-:Y:S01]  /*3f80*/  @!P0 PRMT R67, R0, 0x7610, R67 ;  /* 0x0000761000438816 */ /* 0x000fe20000000043 */
[----:B--2---:R-:W-:Y:S03]  /*3f90*/  @UP0 UIMAD.WIDE UR10, UR8, 0x4, UR10 ;  /* 0x00000004080a08a5 */ /* 0x004fe6000f8e020a */
[----:B------:R-:W2:Y:S03]  /*3fa0*/  @!UP0 LDCU UR8, c[0x0][0x880] ;  /* 0x00011000ff0887ac */ /* 0x000ea60008000800 */
[----:B------:R-:W-:Y:S01]  /*3fb0*/  IMAD.U32 R10, RZ, RZ, UR10 ;  /* 0x0000000aff0a7e24 */ /* 0x000fe2000f8e00ff */
[----:B------:R-:W-:Y:S05]  /*3fc0*/  MOV R11, UR11 ;  /* 0x0000000b000b7c02 */ /* 0x000fea0008000f00 */
[----:B------:R3:W5:Y:S02]  /*3fd0*/  @P0 LDG.E R35, desc[UR46][R10.64] ;  /* 0x0000002e0a230981 */ /* 0x000764000c1e1900 */
[----:B--23--:R-:W-:Y:S07]  /*3fe0*/  @!P0 IMAD.U32 R35, RZ, RZ, UR8 ;  /* 0x00000008ff238e24 */ /* 0x00cfee000f8e00ff */
.L_x_71:
[----:B-----5:R-:W-:Y:S01]  /*3ff0*/  @!P2 FSETP.EQ.AND P0, PT, R35, RZ, PT ;  /* 0x000000ff2300a20b */ /* 0x020fe20003f02000 */
[----:B------:R-:W-:Y:S01]  /*4000*/  @!UPT UIADD3 URZ, UPT, UPT, URZ, URZ, URZ ;  /* 0x000000fffffff290 */ /* 0x000fe2000fffe0ff */
[----:B------:R-:W-:Y:S11]  /*4010*/  @!P2 BRA `(.L_x_72) ;  /* 0x000000000014a947 */ /* 0x000ff60003800000 */
[----:B------:R-:W-:Y:S02]  /*4020*/  LOP3.LUT P2, RZ, R67, 0xff, RZ, 0xc0, !PT ;  /* 0x000000ff43ff7812 */ /* 0x000fe4000784c0ff */
[----:B------:R-:W-:Y:S04]  /*4030*/  PLOP3.LUT P0, PT, PT, PT, UP0, 0x80, 0x8 ;  /* 0x000000000008781c */ /* 0x000fe80003f0f008 */
[----:B------:R-:W-:Y:S07]  /*4040*/  PLOP3.LUT P0, PT, P0, PT, PT, 0x8, 0x80 ;  /* 0x000000000080781c */ /* 0x000fee000070e170 */
[----:B------:R-:W-:Y:S11]  /*4050*/  @P2 FSETP.EQ.AND P0, PT, R35, RZ, PT ;  /* 0x000000ff2300220b */ /* 0x000ff60003f02000 */
[----:B------:R-:W-:Y:S02]  /*4060*/  @!UPT UIADD3 URZ, UPT, UPT, URZ, URZ, URZ ;  /* 0x000000fffffff290 */ /* 0x000fe4000fffe0ff */
.L_x_72:
[----:B------:R-:W3:Y:S01]  /*4070*/  SYNCS.PHASECHK.TRANS64.TRYWAIT P2, [UR7+0x50], R12 ;  /* 0x0000500cff0075a7 */ /* 0x000ee20008041107 */
[----:B------:R-:W-:Y:S04]  /*4080*/  ELECT P4, URZ, PT ;  /* 0x0000000000ff782f */ /* 0x000fe80003880000 */
[----:B------:R-:W-:Y:S11]  /*4090*/  PLOP3.LUT P4, PT, P0, P4, PT, 0xf2, 0x2f ;  /* 0x00000000002f781c */ /* 0x000ff60000789e72 */
[----:B------:R-:W-:Y:S02]  /*40a0*/  @!UPT UIADD3 URZ, UPT, UPT, URZ, URZ, URZ ;  /* 0x000000fffffff290 */ /* 0x000fe4000fffe0ff */
[----:B-1----:R-:W-:Y:S05]  /*40b0*/  @!P4 IADD3 R9, P0, PT, R32, 0x580, RZ ;  /* 0x000005802009c810 */ /* 0x002fea0007f1e0ff */
[----:B--2---:R-:W-:Y:S01]  /*40c0*/  @!P4 IMAD.X R0, RZ, RZ, R33, P0 ;  /* 0x000000ffff00c224 */ /* 0x004fe200000e0621 */
[----:B---3--:R-:W-:Y:S07]  /*40d0*/  @!P2 BRA `(.L_x_73) ;  /* 0x0000007000a0a947 */ /* 0x008fee0003800000 */
.L_x_194:
[----:B------:R-:W-:Y:S01]  /*40e0*/  @!P4 R2UR UR9, R9 ;  /* 0x000000000909c2ca */ /* 0x000fe200000e0000 */
[----:B------:R-:W-:Y:S01]  /*40f0*/  VOTEU.ALL UP1, P4 ;  /* 0x0000000000ff7886 */ /* 0x000fe20002020000 */
[----:B------:R-:W-:Y:S01]  /*4100*/  @!P4 R2UR UR8, R0 ;  /* 0x000000000008c2ca */ /* 0x000fe200000e0000 */
[----:B------:R-:W-:Y:S01]  /*4110*/  @!P4 IMAD.MOV.U32 R0, RZ, RZ, 0x2000 ;  /* 0x00002000ff00c424 */ /* 0x000fe200078e00ff */
[----:B------:R-:W-:Y:S01]  /*4120*/  UMOV UR44, UR36 ;  /* 0x00000024002c7c82 */ /* 0x000fe20008000000 */
[----:B------:R-:W-:Y:S01]  /*4130*/  UPRMT UR21, UR37, 0x654, UR41 ;  /* 0x0000065425157896 */ /* 0x000fe20008000029 */
[----:B------:R-:W-:Y:S01]  /*4140*/  @!P4 IADD3 R9, P0, PT, R32, 0x580, RZ ;  /* 0x000005802009c810 */ /* 0x000fe20007f1e0ff */
[----:B------:R-:W-:Y:S01]  /*4150*/  @!UP1 UIADD3 UR40, UPT, UPT, UR7, 0x200, URZ ;  /* 0x0000020007289890 */ /* 0x000fe2000fffe0ff */
[----:B------:R-:W-:Y:S05]  /*4160*/  VOTEU.ALL UP1, P4 ;  /* 0x0000000000ff7886 */ /* 0x000fea0002020000 */
[----:B------:R-:W-:Y:S01]  /*4170*/  IMAD.U32 R10, RZ, RZ, UR9 ;  /* 0x00000009ff0a7e24 */ /* 0x000fe2000f8e00ff */
[----:B------:R-:W-:Y:S01]  /*4180*/  UMOV UR9, 0x10000000 ;  /* 0x1000000000097882 */ /* 0x000fe20000000000 */
[----:B------:R-:W-:Y:S01]  /*4190*/  IMAD.U32 R11, RZ, RZ, UR8 ;  /* 0x00000008ff0b7e24 */ /* 0x000fe2000f8e00ff */
[----:B------:R-:W-:Y:S02]  /*41a0*/  UMOV UR8, 0x0 ;  /* 0x0000000000087882 */ /* 0x000fe40000000000 */
[----:B------:R-:W-:Y:S02]  /*41b0*/  @!P4 R2UR UR10, R10 ;  /* 0x000000000a0ac2ca */ /* 0x000fe400000e0000 */
[----:B------:R-:W-:Y:S11]  /*41c0*/  @!P4 R2UR UR11, R11 ;  /* 0x000000000b0bc2ca */ /* 0x000ff600000e0000 */
[----:B------:R-:W-:Y:S02]  /*41d0*/  @!UPT UIADD3 URZ, UPT, UPT, URZ, URZ, URZ ;  /* 0x000000fffffff290 */ /* 0x000fe4000fffe0ff */
[----:B------:R2:W-:Y:S01]  /*41e0*/  @!UP1 UTMALDG.3D [UR40], [UR10], desc[UR8] ;  /* 0x000008280a0095b4 */ /* 0x0005e20008011000 */
[----:B------:R3:W-:Y:S01]  /*41f0*/  @!P4 SYNCS.ARRIVE.TRANS64.RED.A0TR RZ, [UR7+0x30], R0 ;  /* 0x00003000ffffc9a7 */ /* 0x0007e20008300407 */
[----:B------:R-:W-:Y:S01]  /*4200*/  SYNCS.ARRIVE.TRANS64.RED.A1T0 RZ, [UR21], RZ ;  /* 0x000000ffffff79a7 */ /* 0x000fe20008100415 */
[----:B---3--:R-:W-:Y:S01]  /*4210*/  @!P4 IMAD.X R0, RZ, RZ, R33, P0 ;  /* 0x000000ffff00c224 */ /* 0x008fe200000e0621 */
[----:B------:R-:W3:Y:S02]  /*4220*/  SYNCS.PHASECHK.TRANS64.TRYWAIT P2, [UR7+0x58], R12 ;  /* 0x0000580cff0075a7 */ /* 0x000ee40008041107 */
[----:B--23--:R-:W-:Y:S05]  /*4230*/  @!P2 BRA `(.L_x_74) ;  /* 0x000000700060a947 */ /* 0x00cfea0003800000 */
.L_x_196:
[----:B------:R-:W-:Y:S01]  /*4240*/  @!P4 R2UR UR9, R9 ;  /* 0x000000000909c2ca */ /* 0x000fe200000e0000 */
[----:B------:R-:W-:Y:S01]  /*4250*/  VOTEU.ALL UP1, P4 ;  /* 0x0000000000ff7886 */ /* 0x000fe20002020000 */
[----:B------:R-:W-:Y:S01]  /*4260*/  @!P4 R2UR UR8, R0 ;  /* 0x000000000008c2ca */ /* 0x000fe200000e0000 */
[----:B------:R-:W-:Y:S01]  /*4270*/  @!P4 IMAD.MOV.U32 R0, RZ, RZ, 0x2000 ;  /* 0x00002000ff00c424 */ /* 0x000fe200078e00ff */
[----:B------:R-:W-:Y:S01]  /*4280*/  UMOV UR35, UR43 ;  /* 0x0000002b00237c82 */ /* 0x000fe20008000000 */
[----:B------:R-:W-:Y:S01]  /*4290*/  UPRMT UR15, UR37, 0x654, UR33 ;  /* 0x00000654250f7896 */ /* 0x000fe20008000021 */
[----:B------:R-:W-:Y:S01]  /*42a0*/  @!P4 IADD3 R9, P0, PT, R32, 0x580, RZ ;  /* 0x000005802009c810 */ /* 0x000fe20007f1e0ff */
[----:B------:R-:W-:Y:S02]  /*42b0*/  @!UP1 UIADD3 UR34, UPT, UPT, UR42, 0x10, URZ ;  /* 0x000000102a229890 */ /* 0x000fe4000fffe0ff */
[----:B------:R-:W-:Y:S01]  /*42c0*/  @!UP1 UIADD3 UR32, UPT, UPT, UR7, 0x2200, URZ ;  /* 0x0000220007209890 */ /* 0x000fe2000fffe0ff */
[----:B------:R-:W-:Y:S03]  /*42d0*/  VOTEU.ALL UP1, P4 ;  /* 0x0000000000ff7886 */ /* 0x000fe60002020000 */
        /* <DEDUP_REMOVED lines=13> */
.L_x_198:
[----:B------:R-:W-:Y:S01]  /*43b0*/  @!P4 R2UR UR9, R9 ;  /* 0x000000000909c2ca */ /* 0x000fe200000e0000 */
[----:B------:R-:W-:Y:S01]  /*43c0*/  VOTEU.ALL UP1, P4 ;  /* 0x0000000000ff7886 */ /* 0x000fe20002020000 */
[----:B------:R-:W-:Y:S01]  /*43d0*/  @!P4 R2UR UR8, R0 ;  /* 0x000000000008c2ca */ /* 0x000fe200000e0000 */
[----:B------:R-:W-:Y:S01]  /*43e0*/  @!P4 IMAD.MOV.U32 R0, RZ, RZ, 0x2000 ;  /* 0x00002000ff00c424 */ /* 0x000fe200078e00ff */
[----:B------:R-:W-:Y:S01]  /*43f0*/  UMOV UR27, UR43 ;  /* 0x0000002b001b7c82 */ /* 0x000fe20008000000 */
[----:B------:R-:W-:Y:S01]  /*4400*/  UMOV UR28, UR36 ;  /* 0x00000024001c7c82 */ /* 0x000fe20008000000 */
[----:B------:R-:W-:Y:S01]  /*4410*/  @!UP1 UIADD3 UR26, UPT, UPT, UR42, 0x20, URZ ;  /* 0x000000202a1a9890 */ /* 0x000fe2000fffe0ff */
[----:B------:R-:W-:Y:S01]  /*4420*/  @!P4 IADD3 R9, P0, PT, R32, 0x580, RZ ;  /* 0x000005802009c810 */ /* 0x000fe20007f1e0ff */
[----:B------:R-:W-:Y:S01]  /*4430*/  @!UP1 UIADD3 UR24, UPT, UPT, UR7, 0x4200, URZ ;  /* 0x0000420007189890 */ /* 0x000fe2000fffe0ff */
[----:B------:R-:W-:Y:S01]  /*4440*/  VOTEU.ALL UP1, P4 ;  /* 0x0000000000ff7886 */ /* 0x000fe20002020000 */
[----:B------:R-:W-:Y:S03]  /*4450*/  UPRMT UR14, UR37, 0x654, UR25 ;  /* 0x00000654250e7896 */ /* 0x000fe60008000019 */
        /* <DEDUP_REMOVED lines=13> */
.L_x_200:
[----:B------:R-:W-:Y:S01]  /*4530*/  @!P4 R2UR UR9, R9 ;  /* 0x000000000909c2ca */ /* 0x000fe200000e0000 */
[----:B------:R-:W-:Y:S01]  /*4540*/  VOTEU.ALL UP1, P4 ;  /* 0x0000000000ff7886 */ /* 0x000fe20002020000 */
[----:B------:R-:W-:Y:S01]  /*4550*/  @!P4 R2UR UR8, R0 ;  /* 0x000000000008c2ca */ /* 0x000fe200000e0000 */
[----:B------:R-:W-:Y:S01]  /*4560*/  @!P4 IMAD.MOV.U32 R0, RZ, RZ, 0x2000 ;  /* 0x00002000ff00c424 */ /* 0x000fe200078e00ff */
[----:B------:R-:W-:Y:S01]  /*4570*/  UMOV UR19, UR43 ;  /* 0x0000002b00137c82 */ /* 0x000fe20008000000 */
[----:B------:R-:W-:Y:S01]  /*4580*/  UMOV UR20, UR36 ;  /* 0x0000002400147c82 */ /* 0x000fe20008000000 */
[----:B------:R-:W-:Y:S01]  /*4590*/  @!UP1 UIADD3 UR18, UPT, UPT, UR42, 0x30, URZ ;  /* 0x000000302a129890 */ /* 0x000fe2000fffe0ff */
[----:B------:R-:W-:Y:S01]  /*45a0*/  SHF.L.U32 R20, RZ, 0x1f, RZ ;  /* 0x0000001fff147819 */ /* 0x000fe200000006ff */
[----:B------:R-:W-:Y:S01]  /*45b0*/  @!UP1 UIADD3 UR16, UPT, UPT, UR7, 0x6200, URZ ;  /* 0x0000620007109890 */ /* 0x000fe2000fffe0ff */
[----:B------:R-:W-:Y:S01]  /*45c0*/  @!P4 IADD3 R9, P0, PT, R32, 0x580, RZ ;  /* 0x000005802009c810 */ /* 0x000fe20007f1e0ff */
[----:B------:R-:W-:Y:S01]  /*45d0*/  VOTEU.ALL UP1, P4 ;  /* 0x0000000000ff7886 */ /* 0x000fe20002020000 */
[----:B------:R-:W-:Y:S02]  /*45e0*/  UPRMT UR13, UR37, 0x654, UR17 ;  /* 0x00000654250d7896 */ /* 0x000fe40008000011 */
        /* <DEDUP_REMOVED lines=13> */
.L_x_202:
[----:B------:R-:W-:Y:S01]  /*46c0*/  @!P4 R2UR UR9, R9 ;  /* 0x000000000909c2ca */ /* 0x000fe200000e0000 */
[----:B------:R-:W-:Y:S01]  /*46d0*/  VOTEU.ALL UP1, P4 ;  /* 0x0000000000ff7886 */ /* 0x000fe20002020000 */
[----:B------:R-:W-:Y:S01]  /*46e0*/  @!P4 R2UR UR8, R0 ;  /* 0x000000000008c2ca */ /* 0x000fe200000e0000 */
[----:B------:R-:W-:Y:S01]  /*46f0*/  @!P4 IMAD.MOV.U32 R0, RZ, RZ, 0x2000 ;  /* 0x00002000ff00c424 */ /* 0x000fe200078e00ff */
[----:B------:R-:W-:Y:S01]  /*4700*/  UMOV UR18, 0x0 ;  /* 0x0000000000127882 */ /* 0x000fe20000000000 */
[----:B------:R-:W-:Y:S01]  /*4710*/  UMOV UR19, 0x10000000 ;  /* 0x1000000000137882 */ /* 0x000fe20000000000 */
[----:B------:R-:W-:Y:S01]  /*4720*/  @!UP1 UIADD3 UR10, UPT, UPT, UR42, 0x40, URZ ;  /* 0x000000402a0a9890 */ /* 0x000fe2000fffe0ff */
[----:B------:R-:W-:Y:S01]  /*4730*/  @!P4 IADD3 R9, P0, PT, R32, 0x580, RZ ;  /* 0x000005802009c810 */ /* 0x000fe20007f1e0ff */
[----:B------:R-:W-:Y:S01]  /*4740*/  UMOV UR11, UR43 ;  /* 0x0000002b000b7c82 */ /* 0x000fe20008000000 */
[----:B------:R-:W-:Y:S04]  /*4750*/  UMOV UR12, UR36 ;  /* 0x00000024000c7c82 */ /* 0x000fe80008000000 */
[----:B------:R-:W-:Y:S01]  /*4760*/  IMAD.U32 R10, RZ, RZ, UR9 ;  /* 0x00000009ff0a7e24 */ /* 0x000fe2000f8e00ff */
[----:B------:R-:W-:Y:S01]  /*4770*/  UMOV UR9, UR41 ;  /* 0x0000002900097c82 */ /* 0x000fe20008000000 */
[----:B------:R-:W-:Y:S01]  /*4780*/  IMAD.U32 R11, RZ, RZ, UR8 ;  /* 0x00000008ff0b7e24 */ /* 0x000fe2000f8e00ff */
[----:B------:R-:W-:Y:S02]  /*4790*/  @!UP1 UIADD3 UR8, UPT, UPT, UR7, 0x200, URZ ;  /* 0x0000020007089890 */ /* 0x000fe4000fffe0ff */
[----:B------:R-:W-:Y:S01]  /*47a0*/  @!P4 R2UR UR22, R10 ;  /* 0x000000000a16c2ca */ /* 0x000fe200000e0000 */
[----:B------:R-:W-:Y:S01]  /*47b0*/  VOTEU.ALL UP1, P4 ;  /* 0x0000000000ff7886 */ /* 0x000fe20002020000 */
        /* <DEDUP_REMOVED lines=8> */
.L_x_204:
        /* <DEDUP_REMOVED lines=9> */
[----:B------:R-:W-:Y:S03]  /*48d0*/  UMOV UR12, UR36 ;  /* 0x00000024000c7c82 */ /* 0x000fe60008000000 */
[----:B------:R-:W-:Y:S02]  /*48e0*/  @!P4 IMAD.X R21, RZ, RZ, R33, P0 ;  /* 0x000000ffff15c224 */ /* 0x000fe400000e0621 */
        /* <DEDUP_REMOVED lines=11> */
[----:B------:R-:W3:Y:S02]  /*49a0*/  SYNCS.PHASECHK.TRANS64.TRYWAIT P2, [UR7+0x60], R20 ;  /* 0x00006014ff0075a7 */ /* 0x000ee40008041107 */
[----:B--23--:R-:W-:Y:S05]  /*49b0*/  @!P2 BRA `(.L_x_79) ;  /* 0x0000006800f8a947 */ /* 0x00cfea0003800000 */
.L_x_206:
[----:B------:R-:W2:Y:S01]  /*49c0*/  LDC.64 R14, c[0x0][0xb10] ;  /* 0x0002c400ff0e7b82 */ /* 0x000ea20000000a00 */
[----:B------:R-:W-:Y:S01]  /*49d0*/  @!P4 R2UR UR9, R34 ;  /* 0x000000002209c2ca */ /* 0x000fe200000e0000 */
[----:B------:R-:W-:Y:S01]  /*49e0*/  VOTEU.ALL UP1, P4 ;  /* 0x0000000000ff7886 */ /* 0x000fe20002020000 */
[----:B------:R-:W-:Y:S01]  /*49f0*/  @!P4 R2UR UR8, R21 ;  /* 0x000000001508c2ca */ /* 0x000fe200000e0000 */
[----:B------:R-:W-:Y:S01]  /*4a00*/  @!P4 IMAD.MOV.U32 R21, RZ, RZ, 0x2000 ;  /* 0x00002000ff15c424 */ /* 0x000fe200078e00ff */
[----:B------:R-:W-:Y:S03]  /*4a10*/  UMOV UR18, 0x0 ;  /* 0x0000000000127882 */ /* 0x000fe60000000000 */
[----:B------:R-:W3:Y:S01]  /*4a20*/  LDC.64 R10, c[0x0][0xb18] ;  /* 0x0002c600ff0a7b82 */ /* 0x000ee20000000a00 */
[----:B------:R-:W-:Y:S01]  /*4a30*/  @!UP1 UIADD3 UR10, UPT, UPT, UR42, 0x60, URZ ;  /* 0x000000602a0a9890 */ /* 0x000fe2000fffe0ff */
[----:B------:R-:W-:Y:S01]  /*4a40*/  @P3 SHF.R.U32.HI R24, RZ, 0x10, R29 ;  /* 0x00000010ff183819 */ /* 0x000fe2000001161d */
[----:B------:R-:W-:Y:S01]  /*4a50*/  UMOV UR19, 0x10000000 ;  /* 0x1000000000137882 */ /* 0x000fe20000000000 */
[----:B------:R-:W-:Y:S01]  /*4a60*/  UMOV UR11, UR43 ;  /* 0x0000002b000b7c82 */ /* 0x000fe20008000000 */
[----:B------:R-:W-:Y:S03]  /*4a70*/  UMOV UR12, UR36 ;  /* 0x00000024000c7c82 */ /* 0x000fe60008000000 */
[----:B------:R-:W5:Y:S01]  /*4a80*/  @!P1 LDC R0, c[0x0][0xb20] ;  /* 0x0002c800ff009b82 */ /* 0x000f620000000800 */
[----:B------:R-:W-:Y:S02]  /*4a90*/  VIADD R27, R27, 0x1 ;  /* 0x000000011b1b7836 */ /* 0x000fe40000000000 */
[----:B------:R-:W-:Y:S05]  /*4aa0*/  IMAD.U32 R36, RZ, RZ, UR9 ;  /* 0x00000009ff247e24 */ /* 0x000fea000f8e00ff */
[----:B-1----:R-:W1:Y:S01]  /*4ab0*/  @!P1 LDC R3, c[0x0][0xb0c] ;  /* 0x0002c300ff039b82 */ /* 0x002e620000000800 */
[----:B------:R-:W-:Y:S01]  /*4ac0*/  IMAD.U32 R37, RZ, RZ, UR8 ;  /* 0x00000008ff257e24 */ /* 0x000fe2000f8e00ff */
[----:B------:R-:W-:Y:S01]  /*4ad0*/  @!UP1 UIADD3 UR8, UPT, UPT, UR7, 0x4200, URZ ;  /* 0x0000420007089890 */ /* 0x000fe2000fffe0ff */
[----:B------:R-:W-:Y:S01]  /*4ae0*/  @!P4 R2UR UR20, R36 ;  /* 0x000000002414c2ca */ /* 0x000fe200000e0000 */
[----:B------:R-:W-:Y:S02]  /*4af0*/  VOTEU.ALL UP1, P4 ;  /* 0x0000000000ff7886 */ /* 0x000fe40002020000 */
[----:B------:R-:W-:Y:S01]  /*4b00*/  @!P4 R2UR UR21, R37 ;  /* 0x000000002515c2ca */ /* 0x000fe200000e0000 */
[----:B------:R-:W-:Y:S11]  /*4b10*/  UMOV UR9, UR25 ;  /* 0x0000001900097c82 */ /* 0x000ff60008000000 */
[----:B------:R-:W-:Y:S01]  /*4b20*/  @!UPT UIADD3 URZ, UPT, UPT, URZ, URZ, URZ ;  /* 0x000000fffffff290 */ /* 0x000fe2000fffe0ff */
[----:B------:R1:W-:Y:S01]  /*4b30*/  @!UP1 UTMALDG.3D [UR8], [UR20], desc[UR18] ;  /* 0x00001208140095b4 */ /* 0x0003e20008011000 */
[----:B------:R1:W-:Y:S02]  /*4b40*/  @!P4 SYNCS.ARRIVE.TRANS64.RED.A0TR RZ, [UR7+0x40], R21 ;  /* 0x00004015ffffc9a7 */ /* 0x0003e40008300407 */
[----:B-1----:R-:W-:Y:S01]  /*4b50*/  @!P1 ISETP.NE.AND P2, PT, R3, 0x1, PT ;  /* 0x000000010300980c */ /* 0x002fe20003f45270 */
[C---:B--2---:R-:W-:Y:S01]  /*4b60*/  @!P1 IMAD.HI.U32 R14, R13.reuse, R14, RZ ;  /* 0x0000000e0d0e9227 */ /* 0x044fe200078e00ff */
[----:B---3--:R-:W-:Y:S03]  /*4b70*/  @!P1 ISETP.NE.AND P0, PT, R10, 0x1, PT ;  /* 0x000000010a00980c */ /* 0x008fe60003f05270 */
[C---:B------:R-:W-:Y:S01]  /*4b80*/  @!P1 IMAD.HI.U32 R11, R8.reuse, R11, RZ ;  /* 0x0000000b080b9227 */ /* 0x040fe200078e00ff */
[----:B------:R-:W-:Y:S04]  /*4b90*/  @!P1 SHF.R.U32.HI R14, RZ, R15, R14 ;  /* 0x0000000fff0e9219 */ /* 0x000fe8000001160e */
[----:B-----5:R-:W-:Y:S01]  /*4ba0*/  @!P1 SHF.R.U32.HI R9, RZ, R0, R11 ;  /* 0x00000000ff099219 */ /* 0x020fe2000001160b */
[----:B------:R-:W-:Y:S01]  /*4bb0*/  SYNCS.ARRIVE.TRANS64.RED.A1T0 RZ, [UR14], RZ ;  /* 0x000000ffffff79a7 */ /* 0x000fe2000810040e */
[----:B------:R-:W-:Y:S02]  /*4bc0*/  @!P1 SEL R14, R13, R14, !P2 ;  /* 0x0000000e0d0e9207 */ /* 0x000fe40005000000 */
[----:B------:R-:W-:Y:S01]  /*4bd0*/  @!P1 SEL R9, R8, R9, !P0 ;  /* 0x0000000908099207 */ /* 0x000fe20004000000 */
[----:B------:R-:W1:Y:S04]  /*4be0*/  SYNCS.PHASECHK.TRANS64.TRYWAIT P5, [UR7+0x68], R20 ;  /* 0x00006814ff0075a7 */ /* 0x000e6800080a1107 */
[----:B------:R-:W-:Y:S02]  /*4bf0*/  @!P1 IMAD.IADD R0, R9, 0x1, -R14 ;  /* 0x0000000109009824 */ /* 0x000fe400078e0a0e */
[----:B------:R-:W-:Y:S02]  /*4c00*/  @!P1 IMAD.IADD R9, R14, 0x1, -R9 ;  /* 0x000000010e099824 */ /* 0x000fe400078e0a09 */
[----:B------:R-:W-:Y:S02]  /*4c10*/  @!P1 IMAD R13, R0, R3, R13 ;  /* 0x00000003000d9224 */ /* 0x000fe400078e020d */
[----:B------:R-:W-:Y:S01]  /*4c20*/  @!P1 IMAD R8, R9, R10, R8 ;  /* 0x0000000a09089224 */ /* 0x000fe200078e0208 */
[----:B-1----:R-:W-:Y:S06]  /*4c30*/  @!P5 BRA `(.L_x_80) ;  /* 0x000000680070d947 */ /* 0x002fec0003800000 */
.L_x_208:
[----:B-1----:R-:W-:Y:S01]  /*4c40*/  @!P4 IADD3 R3, P0, PT, R32, 0x580, RZ ;  /* 0x000005802003c810 */ /* 0x002fe20007f1e0ff */
[----:B------:R-:W-:Y:S01]  /*4c50*/  VOTEU.ALL UP1, P4 ;  /* 0x0000000000ff7886 */ /* 0x000fe20002020000 */
[----:B------:R-:W-:Y:S01]  /*4c60*/  UMOV UR18, 0x0 ;  /* 0x0000000000127882 */ /* 0x000fe20000000000 */
[----:B------:R-:W-:Y:S01]  /*4c70*/  UMOV UR19, 0x10000000 ;  /* 0x1000000000137882 */ /* 0x000fe20000000000 */
[----:B------:R-:W-:Y:S01]  /*4c80*/  @!P4 R2UR UR9, R3 ;  /* 0x000000000309c2ca */ /* 0x000fe200000e0000 */
[----:B------:R-:W-:Y:S01]  /*4c90*/  @!P4 IMAD.X R0, RZ, RZ, R33, P0 ;  /* 0x000000ffff00c224 */ /* 0x000fe200000e0621 */
[----:B------:R-:W-:Y:S01]  /*4ca0*/  @!UP1 UIADD3 UR10, UPT, UPT, UR42, 0x70, URZ ;  /* 0x000000702a0a9890 */ /* 0x000fe2000fffe0ff */
[----:B------:R-:W-:Y:S01]  /*4cb0*/  ISETP.NE.AND P0, PT, R27, 0x2, PT ;  /* 0x000000021b00780c */ /* 0x000fe20003f05270 */
[----:B------:R-:W-:Y:S01]  /*4cc0*/  UMOV UR11, UR43 ;  /* 0x0000002b000b7c82 */ /* 0x000fe20008000000 */
[----:B------:R-:W-:Y:S01]  /*4cd0*/  UMOV UR12, UR36 ;  /* 0x00000024000c7c82 */ /* 0x000fe20008000000 */
[----:B------:R-:W-:Y:S01]  /*4ce0*/  @!P4 R2UR UR8, R0 ;  /* 0x000000000008c2ca */ /* 0x000fe200000e0000 */
[----:B------:R-:W-:Y:S01]  /*4cf0*/  IMAD.IADD R20, R8, 0x1, R66 ;  /* 0x0000000108147824 */ /* 0x000fe200078e0242 */
[----:B------:R-:W-:Y:S01]  /*4d00*/  @P3 R2UR UR36, R24 ;  /* 0x00000000182432ca */ /* 0x000fe200000e0000 */
[----:B------:R-:W-:Y:S01]  /*4d10*/  IMAD.IADD R21, R13, 0x1, R68 ;  /* 0x000000010d157824 */ /* 0x000fe200078e0244 */
[----:B------:R-:W-:Y:S02]  /*4d20*/  SEL R0, RZ, 0x1, P0 ;  /* 0x00000001ff007807 */ /* 0x000fe40000000000 */
[----:B------:R-:W-:Y:S01]  /*4d30*/  SEL R27, R27, RZ, P0 ;  /* 0x000000ff1b1b7207 */ /* 0x000fe20000000000 */
[----:B------:R-:W-:Y:S01]  /*4d40*/  IMAD.U32 R10, RZ, RZ, UR9 ;  /* 0x00000009ff0a7e24 */ /* 0x000fe2000f8e00ff */
[----:B------:R-:W-:Y:S01]  /*4d50*/  UMOV UR9, UR17 ;  /* 0x0000001100097c82 */ /* 0x000fe20008000000 */
[----:B------:R-:W-:Y:S03]  /*4d60*/  LOP3.LUT R25, R25, R0, RZ, 0x3c, !PT ;  /* 0x0000000019197212 */ /* 0x000fe600078e3cff */
[----:B------:R-:W-:Y:S01]  /*4d70*/  @!P4 R2UR UR14, R10 ;  /* 0x000000000a0ec2ca */ /* 0x000fe200000e0000 */
[----:B------:R-:W-:Y:S01]  /*4d80*/  IMAD.U32 R11, RZ, RZ, UR8 ;  /* 0x00000008ff0b7e24 */ /* 0x000fe2000f8e00ff */
[----:B------:R-:W-:Y:S01]  /*4d90*/  @!UP1 UIADD3 UR8, UPT, UPT, UR7, 0x6200, URZ ;  /* 0x0000620007089890 */ /* 0x000fe2000fffe0ff */
[----:B------:R-:W-:Y:S03]  /*4da0*/  VOTEU.ALL UP1, P4 ;  /* 0x0000000000ff7886 */ /* 0x000fe60002020000 */
[----:B------:R-:W-:Y:S11]  /*4db0*/  @!P4 R2UR UR15, R11 ;  /* 0x000000000b0fc2ca */ /* 0x000ff600000e0000 */
[----:B------:R-:W-:Y:S02]  /*4dc0*/  @!UPT UIADD3 URZ, UPT, UPT, URZ, URZ, URZ ;  /* 0x000000fffffff290 */ /* 0x000fe4000fffe0ff */
[----:B------:R2:W-:Y:S01]  /*4dd0*/  @!UP1 UTMALDG.3D [UR8], [UR14], desc[UR18] ;  /* 0x000012080e0095b4 */ /* 0x0005e20008011000 */
[----:B------:R2:W-:Y:S01]  /*4de0*/  @!P4 SYNCS.ARRIVE.TRANS64.RED.A0TR RZ, [UR7+0x48], R23 ;  /* 0x00004817ffffc9a7 */ /* 0x0005e20008300407 */
[----:B------:R-:W-:Y:S01]  /*4df0*/  UPLOP3.LUT UP1, UPT, UPT, UPT, UPT, 0x80, 0x8 ;  /* 0x000000000008789c */ /* 0x000fe20003f2f070 */
[----:B------:R-:W-:Y:S01]  /*4e00*/  SYNCS.ARRIVE.TRANS64.RED.A1T0 RZ, [UR13], RZ ;  /* 0x000000ffffff79a7 */ /* 0x000fe2000810040d */
[----:B------:R-:W-:Y:S09]  /*4e10*/  @P3 BRA `(.L_x_81) ;  /* 0xffffffec00103947 */ /* 0x000ff2000383ffff */
[----:B------:R-:W1:Y:S02]  /*4e20*/  SYNCS.PHASECHK.TRANS64.TRYWAIT P0, [UR7+0x50], R12 ;  /* 0x0000500cff0075a7 */ /* 0x000e640008001107 */
[----:B-1----:R-:W-:Y:S05]  /*4e30*/  @!P0 BRA `(.L_x_82) ;  /* 0x0000006800088947 */ /* 0x002fea0003800000 */
.L_x_210:
[----:B------:R-:W3:Y:S02]  /*4e40*/  SYNCS.PHASECHK.TRANS64.TRYWAIT P0, [UR7+0x58], R12 ;  /* 0x0000580cff0075a7 */ /* 0x000ee40008001107 */
[----:B---3--:R-:W-:Y:S05]  /*4e50*/  @!P0 BRA `(.L_x_83) ;  /* 0x0000006800188947 */ /* 0x008fea0003800000 */
.L_x_212:
[----:B------:R-:W3:Y:S01]  /*4e60*/  SYNCS.PHASECHK.TRANS64.TRYWAIT P0, [UR7+0x60], R12 ;  /* 0x0000600cff0075a7 */ /* 0x000ee20008001107 */
[----:B------:R-:W-:Y:S01]  /*4e70*/  HFMA2 R0, -RZ, RZ, 0, 5.9604644775390625e-08 ;  /* 0x00000001ff007431 */ /* 0x000fe200000001ff */
[----:B---3--:R-:W-:Y:S06]  /*4e80*/  @!P0 BRA `(.L_x_84) ;  /* 0x0000006800248947 */ /* 0x008fec0003800000 */
.L_x_214:
[----:B------:R-:W-:Y:S02]  /*4e90*/  MOV R2, UR7 ;  /* 0x0000000700027c02 */ /* 0x000fe40008000f00 */
[----:B-1----:R-:W-:-:S07]  /*4ea0*/  SHF.L.U32 R3, R0, 0x1f, RZ ;  /* 0x0000001f00037819 */ /* 0x002fce00000006ff */
.L_x_85:
[----:B-1----:R1:W3:Y:S02]  /*4eb0*/  SYNCS.PHASECHK.TRANS64.TRYWAIT P0, [R2+URZ+0x68], R3 ;  /* 0x00006803020075a7 */ /* 0x0022e400080011ff */
[----:B---3--:R-:W-:Y:S05]  /*4ec0*/  @!P0 NANOSLEEP.SYNCS 0x989680 ;  /* 0x009896800000895d */ /* 0x008fea0003900000 */
[----:B------:R-:W3:Y:S02]  /*4ed0*/  @!P0 SYNCS.PHASECHK.TRANS64 P0, [R2+URZ+0x68], R3 ;  /* 0x00006803020085a7 */ /* 0x000ee400080010ff */
[----:B--23--:R-:W-:Y:S05]  /*4ee0*/  @P0 EXIT ;  /* 0x000000000000094d */ /* 0x00cfea0003800000 */
[----:B------:R-:W-:Y:S05]  /*4ef0*/  BRA `(.L_x_85) ;  /* 0xfffffffc00ec7947 */ /* 0x000fea000383ffff */
.L_x_66:
[----:B------:R-:W-:-:S06]  /*4f00*/  UISETP.GE.AND UP1, UPT, UR8, 0x4, UPT ;  /* 0x000000040800788c */ /* 0x000fcc000bf26270 */
[----:B------:R-:W-:-:S13]  /*4f10*/  PLOP3.LUT P0, PT, PT, PT, UP1, 0x80, 0x8 ;  /* 0x000000000008781c */ /* 0x000fda0003f0f018 */
[----:B------:R-:W-:Y:S05]  /*4f20*/  @!P0 EXIT ;  /* 0x000000000000894d */ /* 0x000fea0003800000 */
[----:B------:R-:W-:Y:S01]  /*4f30*/  BAR.SYNC.DEFER_BLOCKING 0x6, 0xa0 ;  /* 0x0182800000007b1d */ /* 0x000fe20000010000 */
[C---:B------:R-:W-:Y:S01]  /*4f40*/  IMAD.SHL.U32 R3, R80.reuse, 0x10, RZ ;  /* 0x0000001050037824 */ /* 0x040fe200078e00ff */
[C---:B------:R-:W-:Y:S01]  /*4f50*/  SHF.L.U32 R33, R80.reuse, 0x10, RZ ;  /* 0x0000001050217819 */ /* 0x040fe200000006ff */
[C---:B------:R-:W-:Y:S01]  /*4f60*/  IMAD.SHL.U32 R2, R80.reuse, 0x2, RZ ;  /* 0x0000000250027824 */ /* 0x040fe200078e00ff */
[C---:B------:R-:W-:Y:S01]  /*4f70*/  LOP3.LUT R81, R80.reuse, 0x60, RZ, 0xc0, !PT ;  /* 0x0000006050517812 */ /* 0x040fe200078ec0ff */
[----:B------:R-:W-:Y:S01]  /*4f80*/  HFMA2 R75, -RZ, RZ, 0, 0 ;  /* 0x00000000ff4b7431 */ /* 0x000fe200000001ff */
[----:B------:R-:W-:Y:S02]  /*4f90*/  UMOV UR48, 0x400 ;  /* 0x0000040000307882 */ /* 0x000fe40000000000 */
[----:B------:R-:W1:Y:S01]  /*4fa0*/  LDC R71, c[0x0][0x370] ;  /* 0x0000dc00ff477b82 */ /* 0x000e620000000800 */
[----:B------:R-:W-:Y:S01]  /*4fb0*/  ULEA UR48, UR37, UR48, 0x18 ;  /* 0x0000003025307291 */ /* 0x000fe2000f8ec0ff */
[----:B------:R-:W-:Y:S01]  /*4fc0*/  LOP3.LUT R5, R3, 0x60, RZ, 0xc0, !PT ;  /* 0x0000006003057812 */ /* 0x000fe200078ec0ff */
[----:B------:R-:W-:Y:S01]  /*4fd0*/  IMAD.MOV.U32 R30, RZ, RZ, RZ ;  /* 0x000000ffff1e7224 */ /* 0x000fe200078e00ff */
[----:B------:R-:W-:Y:S01]  /*4fe0*/  LOP3.LUT R78, R80, 0x2, RZ, 0xc0, !PT ;  /* 0x00000002504e7812 */ /* 0x000fe200078ec0ff */
[----:B------:R-:W-:Y:S01]  /*4ff0*/  UIADD3 UR4, UPT, UPT, UR48, 0x200, URZ ;  /* 0x0000020030047890 */ /* 0x000fe2000fffe0ff */
[----:B------:R-:W-:Y:S01]  /*5000*/  LOP3.LUT R2, R5, 0xc, R2, 0xf8, !PT ;  /* 0x0000000c05027812 */ /* 0x000fe200078ef802 */
[----:B------:R-:W-:Y:S01]  /*5010*/  IMAD.MOV.U32 R84, RZ, RZ, RZ ;  /* 0x000000ffff547224 */ /* 0x000fe200078e00ff */
[----:B------:R-:W2:Y:S01]  /*5020*/  LDC R28, c[0x0][0xb0c] ;  /* 0x0002c300ff1c7b82 */ /* 0x000ea20000000800 */
[----:B------:R-:W-:Y:S01]  /*5030*/  LOP3.LUT R33, R33, 0x600000, RZ, 0xc0, !PT ;  /* 0x0060000021217812 */ /* 0x000fe200078ec0ff */
[----:B------:R-:W4:Y:S01]  /*5040*/  LDCU.64 UR52, c[0x0][0x348] ;  /* 0x00006900ff3477ac */ /* 0x000f220008000a00 */
[----:B------:R-:W-:Y:S01]  /*5050*/  IMAD.U32 R73, RZ, RZ, UR4 ;  /* 0x00000004ff497e24 */ /* 0x000fe2000f8e00ff */
[----:B------:R-:W-:-:S02]  /*5060*/  LOP3.LUT R2, R2, 0x790, R3, 0xf8, !PT ;  /* 0x0000079002027812 */ /* 0x000fc400078ef803 */
[----:B------:R-:W-:Y:S01]  /*5070*/  LOP3.LUT R80, R80, 0x4, RZ, 0xc0, !PT ;  /* 0x0000000450507812 */ /* 0x000fe200078ec0ff */
[----:B------:R-:W1:Y:S01]  /*5080*/  LDCU.64 UR38, c[0x0][0x888] ;  /* 0x00011100ff2677ac */ /* 0x000e620008000a00 */
[----:B------:R-:W1:Y:S01]  /*5090*/  LDC R69, c[0x0][0xb20] ;  /* 0x0002c800ff457b82 */ /* 0x000e620000000800 */
[----:B------:R-:W3:Y:S01]  /*50a0*/  LDS R0, [UR48+0x130] ;  /* 0x00013030ff007984 */ /* 0x000ee20008000800 */
[----:B------:R-:W-:Y:S01]  /*50b0*/  LEA R79, R2, R73, 0x2 ;  /* 0x00000049024f7211 */ /* 0x000fe200078e10ff */
[----:B------:R-:W1:Y:S01]  /*50c0*/  LDCU.64 UR44, c[0x0][0x890] ;  /* 0x00011200ff2c77ac */ /* 0x000e620008000a00 */
[----:B------:R-:W-:-:S03]  /*50d0*/  MOV R76, RZ ;  /* 0x000000ff004c7202 */ /* 0x000fc60000000f00 */
[--C-:B------:R-:W-:Y:S01]  /*50e0*/  IMAD R78, R78, -0x10, R79.reuse ;  /* 0xfffffff04e4e7824 */ /* 0x100fe200078e024f */
[----:B------:R-:W1:Y:S01]  /*50f0*/  LDC R27, c[0x0][0xb30] ;  /* 0x0002cc00ff1b7b82 */ /* 0x000e620000000800 */
[----:B------:R-:W-:Y:S01]  /*5100*/  IMAD R77, R80, -0x10, R79 ;  /* 0xfffffff0504d7824 */ /* 0x000fe200078e024f */
[----:B------:R-:W-:Y:S01]  /*5110*/  UMOV UR49, URZ ;  /* 0x000000ff00317c82 */ /* 0x000fe20008000000 */
[----:B------:R-:W-:-:S05]  /*5120*/  UMOV UR51, URZ ;  /* 0x000000ff00337c82 */ /* 0x000fca0008000000 */
[----:B------:R-:W1:Y:S08]  /*5130*/  LDC.64 R64, c[0x0][0xb10] ;  /* 0x0002c400ff407b82 */ /* 0x000e700000000a00 */
[----:B------:R-:W1:Y:S08]  /*5140*/  LDC.64 R24, c[0x0][0xb18] ;  /* 0x0002c600ff187b82 */ /* 0x000e700000000a00 */
[----:B------:R-:W1:Y:S08]  /*5150*/  LDC.64 R22, c[0x0][0xb28] ;  /* 0x0002ca00ff167b82 */ /* 0x000e700000000a00 */
[----:B------:R-:W1:Y:S01]  /*5160*/  LDC.64 R62, c[0x0][0x8b0] ;  /* 0x00022c00ff3e7b82 */ /* 0x000e620000000a00 */
[----:B---3--:R-:W-:-:S07]  /*5170*/  IMAD.IADD R33, R0, 0x1, R33 ;  /* 0x0000000100217824 */ /* 0x008fce00078e0221 */
[----:B------:R-:W3:Y:S08]  /*5180*/  LDC.64 R60, c[0x0][0x8a8] ;  /* 0x00022a00ff3c7b82 */ /* 0x000ef00000000a00 */
[----:B--2-4-:R-:W1:Y:S02]  /*5190*/  LDC R70, c[0x0][0x374] ;  /* 0x0000dd00ff467b82 */ /* 0x014e640000000800 */
.L_x_161:
[C---:B------:R-:W-:Y:S02]  /*51a0*/  LEA R0, R84.reuse, UR48, 0x3 ;  /* 0x0000003054007c11 */ /* 0x040fe4000f8e18ff */
[----:B------:R-:W-:Y:S02]  /*51b0*/  SHF.L.U32 R3, R75, 0x1f, RZ ;  /* 0x0000001f4b037819 */ /* 0x000fe400000006ff */
[----:B-1----:R-:W-:Y:S02]  /*51c0*/  LEA R16, R84, UR48, 0x4 ;  /* 0x0000003054107c11 */ /* 0x002fe4000f8e20ff */
[----:B------:R-:W2:Y:S02]  /*51d0*/  SYNCS.PHASECHK.TRANS64.TRYWAIT P0, [R0+URZ+0x80], R3 ;  /* 0x00008003000075a7 */ /* 0x000ea400080011ff */
[----:B--23--:R-:W-:Y:S05]  /*51e0*/  @!P0 BRA `(.L_x_86) ;  /* 0x0000006400648947 */ /* 0x00cfea0003800000 */
.L_x_215:
[----:B------:R-:W4:Y:S01]  /*51f0*/  LDC.64 R12, c[0x0][0xb10] ;  /* 0x0002c400ff0c7b82 */ /* 0x000f220000000a00 */
[----:B------:R-:W3:Y:S01]  /*5200*/  LDS.128 R16, [R16+0x110] ;  /* 0x0001100010107984 */ /* 0x000ee20000000c00 */
[----:B-1----:R-:W-:Y:S01]  /*5210*/  ISETP.NE.AND P1, PT, R27, 0x1, PT ;  /* 0x000000011b00780c */ /* 0x002fe20003f25270 */
[----:B--2---:R-:W-:Y:S01]  /*5220*/  VIADD R0, R0, 0x90 ;  /* 0x0000009000007836 */ /* 0x004fe20000000000 */
[----:B------:R-:W-:Y:S04]  /*5230*/  ISETP.GE.AND P0, PT, R26, 0x1, PT ;  /* 0x000000011a00780c */ /* 0x000fe80003f06270 */
[----:B------:R-:W1:Y:S01]  /*5240*/  LDC.64 R10, c[0x0][0xb18] ;  /* 0x0002c600ff0a7b82 */ /* 0x000e620000000a00 */
[----:B------:R-:W-:Y:S01]  /*5250*/  PRMT R0, RZ, 0x654, R0 ;  /* 0x00000654ff007816 */ /* 0x000fe20000000000 */
[----:B------:R-:W-:Y:S01]  /*5260*/  @!PT LDS RZ, [RZ] ;  /* 0x00000000fffff984 */ /* 0x000fe20000000800 */
[----:B------:R-:W-:Y:S01]  /*5270*/  @!PT LDS RZ, [RZ] ;  /* 0x00000000fffff984 */ /* 0x000fe20000000800 */
[----:B------:R-:W-:Y:S01]  /*5280*/  @!PT LDS RZ, [RZ] ;  /* 0x00000000fffff984 */ /* 0x000fe20000000800 */
[----:B------:R-:W-:Y:S01]  /*5290*/  @!PT LDS RZ, [RZ] ;  /* 0x00000000fffff984 */ /* 0x000fe20000000800 */
[----:B------:R2:W-:Y:S06]  /*52a0*/  MEMBAR.ALL.CTA ;  /* 0x0000000000007992 */ /* 0x0005ec0000008000 */
[----:B--2---:R-:W2:Y:S01]  /*52b0*/  FENCE.VIEW.ASYNC.S ;  /* 0x00000000000073c6 */ /* 0x004ea20000000000 */
[----:B------:R-:W1:Y:S08]  /*52c0*/  @!P1 LDC R14, c[0x0][0xb20] ;  /* 0x0002c800ff0e9b82 */ /* 0x000e700000000800 */
[----:B------:R-:W1:Y:S01]  /*52d0*/  @!P1 LDC R9, c[0x0][0xb0c] ;  /* 0x0002c300ff099b82 */ /* 0x000e620000000800 */
[----:B--2---:R2:W-:Y:S01]  /*52e0*/  SYNCS.ARRIVE.TRANS64.RED.A1T0 RZ, [R0+URZ], RZ ;  /* 0x000000ff00ff79a7 */ /* 0x0045e200081004ff */
[----:B---3--:R-:W-:Y:S04]  /*52f0*/  LOP3.LUT P4, RZ, R18, 0x1, RZ, 0xc0, !PT ;  /* 0x0000000112ff7812 */ /* 0x008fe8000788c0ff */
[----:B------:R-:W-:Y:S09]  /*5300*/  P2R R82, PR, RZ, 0x10 ;  /* 0x00000010ff527803 */ /* 0x000ff20000000000 */
[----:B------:R-:W-:Y:S02]  /*5310*/  @P4 MOV R31, R16 ;  /* 0x00000010001f4202 */ /* 0x000fe40000000f00 */
[----:B------:R-:W-:Y:S01]  /*5320*/  @P4 LOP3.LUT R29, R17, 0xffff, RZ, 0xc0, !PT ;  /* 0x0000ffff111d4812 */ /* 0x000fe200078ec0ff */
[----:B--2-4-:R-:W-:Y:S06]  /*5330*/  @!P0 BRA `(.L_x_87) ;  /* 0x0000000000a48947 */ /* 0x014fec0003800000 */
[----:B------:R-:W-:Y:S01]  /*5340*/  IMAD.HI.U32 R36, R70, R25, RZ ;  /* 0x0000001946247227 */ /* 0x000fe200078e00ff */
[----:B------:R-:W-:Y:S02]  /*5350*/  ISETP.NE.AND P0, PT, R24, 0x1, PT ;  /* 0x000000011800780c */ /* 0x000fe40003f05270 */
[----:B------:R-:W-:Y:S01]  /*5360*/  ISETP.NE.AND P2, PT, R26, 0x1, PT ;  /* 0x000000011a00780c */ /* 0x000fe20003f45270 */
[-C--:B------:R-:W-:Y:S01]  /*5370*/  IMAD.HI.U32 R34, R71, R64.reuse, RZ ;  /* 0x0000004047227227 */ /* 0x080fe200078e00ff */
[----:B------:R-:W-:Y:S02]  /*5380*/  SHF.R.U32.HI R37, RZ, R69, R36 ;  /* 0x00000045ff257219 */ /* 0x000fe40000011624 */
[----:B------:R-:W-:Y:S01]  /*5390*/  ISETP.NE.AND P3, PT, R28, 0x1, PT ;  /* 0x000000011c00780c */ /* 0x000fe20003f65270 */
[----:B------:R-:W-:Y:S01]  /*53a0*/  IMAD.HI.U32 R40, R29, R25, RZ ;  /* 0x000000191d287227 */ /* 0x000fe200078e00ff */
[----:B------:R-:W-:Y:S02]  /*53b0*/  SHF.R.U32.HI R34, RZ, R65, R34 ;  /* 0x00000041ff227219 */ /* 0x000fe40000011622 */
[----:B------:R-:W-:Y:S01]  /*53c0*/  SEL R3, R70, R37, !P0 ;  /* 0x0000002546037207 */ /* 0x000fe20004000000 */
[----:B------:R-:W-:Y:S01]  /*53d0*/  IMAD.HI.U32 R38, R31, R64, RZ ;  /* 0x000000401f267227 */ /* 0x000fe200078e00ff */
[----:B------:R-:W-:Y:S03]  /*53e0*/  SEL R7, R71, R34, !P3 ;  /* 0x0000002247077207 */ /* 0x000fe60005800000 */
[-C--:B------:R-:W-:Y:S01]  /*53f0*/  IMAD.HI.U32 R34, R3, R22.reuse, RZ ;  /* 0x0000001603227227 */ /* 0x080fe200078e00ff */
[----:B------:R-:W-:Y:S03]  /*5400*/  SHF.R.U32.HI R38, RZ, R65, R38 ;  /* 0x00000041ff267219 */ /* 0x000fe60000011626 */
[----:B------:R-:W-:Y:S01]  /*5410*/  IMAD.HI.U32 R36, R7, R22, RZ ;  /* 0x0000001607247227 */ /* 0x000fe200078e00ff */
[----:B------:R-:W-:Y:S02]  /*5420*/  @P2 SHF.R.U32.HI R3, RZ, R23, R34 ;  /* 0x00000017ff032219 */ /* 0x000fe40000011622 */
[----:B------:R-:W-:Y:S02]  /*5430*/  SHF.R.U32.HI R34, RZ, R69, R40 ;  /* 0x00000045ff227219 */ /* 0x000fe40000011628 */
[----:B------:R-:W-:Y:S01]  /*5440*/  @P2 SHF.R.U32.HI R7, RZ, R23, R36 ;  /* 0x00000017ff072219 */ /* 0x000fe20000011624 */
[C---:B------:R-:W-:Y:S01]  /*5450*/  IMAD R2, R26.reuse, R3, RZ ;  /* 0x000000031a027224 */ /* 0x040fe200078e02ff */
[----:B------:R-:W-:Y:S02]  /*5460*/  SEL R5, R29, R34, !P0 ;  /* 0x000000221d057207 */ /* 0x000fe40004000000 */
[----:B------:R-:W-:Y:S01]  /*5470*/  SEL R3, R31, R38, !P3 ;  /* 0x000000261f037207 */ /* 0x000fe20005800000 */
[----:B------:R-:W-:Y:S01]  /*5480*/  IMAD R4, R26, R7, RZ ;  /* 0x000000071a047224 */ /* 0x000fe200078e02ff */
[C---:B------:R-:W-:Y:S01]  /*5490*/  ISETP.GE.AND P0, PT, R5.reuse, R2, PT ;  /* 0x000000020500720c */ /* 0x040fe20003f06270 */
[----:B------:R-:W-:Y:S03]  /*54a0*/  IMAD.HI.U32 R6, R5, R22, RZ ;  /* 0x0000001605067227 */ /* 0x000fe600078e00ff */
[----:B------:R-:W-:Y:S01]  /*54b0*/  ISETP.GE.OR P0, PT, R3, R4, P0 ;  /* 0x000000040300720c */ /* 0x000fe20000706670 */
[----:B------:R-:W-:Y:S01]  /*54c0*/  IMAD.MOV R4, RZ, RZ, -R3 ;  /* 0x000000ffff047224 */ /* 0x000fe200078e0a03 */
[-C--:B------:R-:W-:Y:S03]  /*54d0*/  SHF.R.U32.HI R6, RZ, R23.reuse, R6 ;  /* 0x00000017ff067219 */ /* 0x080fe60000011606 */
[----:B------:R-:W-:Y:S01]  /*54e0*/  IMAD R31, R28, R4, R31 ;  /* 0x000000041c1f7224 */ /* 0x000fe200078e021f */
[----:B------:R-:W-:Y:S05]  /*54f0*/  SEL R15, R5, R6, !P2 ;  /* 0x00000006050f7207 */ /* 0x000fea0005000000 */
[----:B------:R-:W-:Y:S02]  /*5500*/  IMAD.MOV R6, RZ, RZ, -R15 ;  /* 0x000000ffff067224 */ /* 0x000fe400078e0a0f */
[C---:B------:R-:W-:Y:S04]  /*5510*/  @!P0 IMAD.HI.U32 R2, R3.reuse, R22, RZ ;  /* 0x0000001603028227 */ /* 0x040fe800078e00ff */
[----:B------:R-:W-:Y:S01]  /*5520*/  IMAD R6, R26, R6, R5 ;  /* 0x000000061a067224 */ /* 0x000fe200078e0205 */
[----:B------:R-:W-:Y:S04]  /*5530*/  @!P0 SHF.R.U32.HI R2, RZ, R23, R2 ;  /* 0x00000017ff028219 */ /* 0x000fe80000011602 */
[----:B------:R-:W-:Y:S02]  /*5540*/  @!P0 SEL R0, R3, R2, !P2 ;  /* 0x0000000203008207 */ /* 0x000fe40005000000 */
[----:B------:R-:W-:Y:S02]  /*5550*/  IADD3 R2, PT, PT, -R5, RZ, RZ ;  /* 0x000000ff05027210 */ /* 0x000fe40007ffe1ff */
[----:B------:R-:W-:Y:S01]  /*5560*/  @!P0 IADD3 R8, PT, PT, R15, -R0, RZ ;  /* 0x800000000f088210 */ /* 0x000fe20007ffe0ff */
[----:B------:R-:W-:Y:S02]  /*5570*/  @!P0 IMAD R0, R7, R6, R0 ;  /* 0x0000000607008224 */ /* 0x000fe400078e0200 */
[----:B------:R-:W-:Y:S02]  /*5580*/  IMAD R29, R24, R2, R29 ;  /* 0x00000002181d7224 */ /* 0x000fe400078e021d */
[----:B------:R-:W-:Y:S02]  /*5590*/  @!P0 IMAD R5, R8, R26, R3 ;  /* 0x0000001a08058224 */ /* 0x000fe400078e0203 */
[----:B------:R-:W-:Y:S04]  /*55a0*/  @!P0 IMAD.MOV.U32 R3, RZ, RZ, R0 ;  /* 0x000000ffff038224 */ /* 0x000fe800078e0000 */
[----:B------:R-:W-:Y:S02]  /*55b0*/  IMAD R31, R3, R28, R31 ;  /* 0x0000001c031f7224 */ /* 0x000fe400078e021f */
[----:B------:R-:W-:Y:S07]  /*55c0*/  IMAD R29, R5, R24, R29 ;  /* 0x00000018051d7224 */ /* 0x000fee00078e021d */
.L_x_87:
[----:B-1----:R-:W-:Y:S01]  /*55d0*/  @!P1 ISETP.NE.AND P0, PT, R10, 0x1, PT ;  /* 0x000000010a00980c */ /* 0x002fe20003f05270 */
[----:B------:R-:W-:Y:S01]  /*55e0*/  @!P1 IMAD.HI.U32 R3, R29, R11, RZ ;  /* 0x0000000b1d039227 */ /* 0x000fe200078e00ff */
[----:B------:R-:W-:Y:S01]  /*55f0*/  R2UR UR42, R21 ;  /* 0x00000000152a72ca */ /* 0x000fe200000e0000 */
[----:B------:R-:W-:Y:S01]  /*5600*/  BSSY.RECONVERGENT B6, `(.L_x_88) ;  /* 0x0000031000067945 */ /* 0x000fe20003800200 */
[----:B------:R-:W-:Y:S01]  /*5610*/  R2UR UR41, R20 ;  /* 0x00000000142972ca */ /* 0x000fe200000e0000 */
[----:B------:R-:W-:Y:S01]  /*5620*/  @!P1 IMAD.HI.U32 R0, R31, R12, RZ ;  /* 0x0000000c1f009227 */ /* 0x000fe200078e00ff */
[----:B------:R-:W-:Y:S02]  /*5630*/  @!P1 SHF.R.U32.HI R2, RZ, R14, R3 ;  /* 0x0000000eff029219 */ /* 0x000fe40000011603 */
[----:B------:R-:W-:Y:S01]  /*5640*/  @!P1 ISETP.NE.AND P2, PT, R9, 0x1, PT ;  /* 0x000000010900980c */ /* 0x000fe20003f45270 */
[----:B------:R-:W-:Y:S01]  /*5650*/  VIADD R84, R84, 0x1 ;  /* 0x0000000154547836 */ /* 0x000fe20000000000 */
[----:B------:R-:W-:Y:S02]  /*5660*/  @!P1 SEL R2, R29, R2, !P0 ;  /* 0x000000021d029207 */ /* 0x000fe40004000000 */
[----:B------:R-:W-:Y:S02]  /*5670*/  @!P1 SHF.R.U32.HI R0, RZ, R13, R0 ;  /* 0x0000000dff009219 */ /* 0x000fe40000011600 */
[----:B------:R-:W-:Y:S01]  /*5680*/  LOP3.LUT P0, RZ, R73, 0x1b0, RZ, 0xc0, !PT ;  /* 0x000001b049ff7812 */ /* 0x000fe2000780c0ff */
[----:B------:R-:W-:Y:S01]  /*5690*/  USHF.L.U32 UR42, UR42, 0x7, URZ ;  /* 0x000000072a2a7899 */ /* 0x000fe200080006ff */
[----:B------:R-:W-:Y:S01]  /*56a0*/  @!P1 SEL R3, R31, R0, !P2 ;  /* 0x000000001f039207 */ /* 0x000fe20005000000 */
[----:B------:R-:W-:Y:S01]  /*56b0*/  USHF.L.U32 UR41, UR41, 0x7, URZ ;  /* 0x0000000729297899 */ /* 0x000fe200080006ff */
[----:B------:R-:W-:Y:S03]  /*56c0*/  @P4 SHF.R.U32.HI R74, RZ, 0x10, R17 ;  /* 0x00000010ff4a4819 */ /* 0x000fe60000011611 */
[----:B------:R-:W-:Y:S02]  /*56d0*/  @!P1 IMAD.IADD R0, R2, 0x1, -R3 ;  /* 0x0000000102009824 */ /* 0x000fe400078e0a03 */
[----:B------:R-:W-:Y:S02]  /*56e0*/  @!P1 IMAD.IADD R2, R3, 0x1, -R2 ;  /* 0x0000000103029824 */ /* 0x000fe400078e0a02 */
[----:B------:R-:W-:Y:S02]  /*56f0*/  @!P1 IMAD R31, R0, R9, R31 ;  /* 0x00000009001f9224 */ /* 0x000fe400078e021f */
[----:B------:R-:W-:Y:S01]  /*5700*/  @!P1 IMAD R29, R2, R10, R29 ;  /* 0x0000000a021d9224 */ /* 0x000fe200078e021d */
[----:B------:R-:W-:Y:S06]  /*5710*/  @!P0 BRA `(.L_x_89) ;  /* 0x00000000007c8947 */ /* 0x000fec0003800000 */
[----:B------:R-:W1:Y:S01]  /*5720*/  LDCU.64 UR8, c[0x4][0x80] ;  /* 0x01001000ff0877ac */ /* 0x000e620008000a00 */
[----:B------:R-:W-:Y:S01]  /*5730*/  MOV R2, 0x0 ;  /* 0x0000000000027802 */ /* 0x000fe20000000f00 */
[----:B------:R-:W-:Y:S02]  /*5740*/  HFMA2 R12, -RZ, RZ, 0, 5.9604644775390625e-08 ;  /* 0x00000001ff0c7431 */ /* 0x000fe400000001ff */
[----:B------:R-:W-:Y:S01]  /*5750*/  IMAD.MOV.U32 R8, RZ, RZ, 0x70 ;  /* 0x00000070ff087424 */ /* 0x000fe200078e00ff */
[----:B------:R2:W3:Y:S01]  /*5760*/  LDC.64 R14, c[0x4][R2] ;  /* 0x01000000020e7b82 */ /* 0x0004e20000000a00 */
[----:B------:R-:W4:Y:S01]  /*5770*/  LDCU.64 UR6, c[0x4][0x88] ;  /* 0x01001100ff0677ac */ /* 0x000f220008000a00 */
[----:B------:R-:W-:Y:S01]  /*5780*/  IMAD.MOV.U32 R13, RZ, RZ, RZ ;  /* 0x000000ffff0d7224 */ /* 0x000fe200078e00ff */
[----:B------:R-:W2:Y:S01]  /*5790*/  LDCU.64 UR4, c[0x4][0x8] ;  /* 0x01000100ff0477ac */ /* 0x000ea20008000a00 */
[----:B-1----:R-:W-:Y:S01]  /*57a0*/  MOV R5, UR9 ;  /* 0x0000000900057c02 */ /* 0x002fe20008000f00 */
[----:B------:R-:W-:Y:S01]  /*57b0*/  IMAD.U32 R4, RZ, RZ, UR8 ;  /* 0x00000008ff047e24 */ /* 0x000fe2000f8e00ff */
[----:B----4-:R-:W-:Y:S01]  /*57c0*/  MOV R7, UR7 ;  /* 0x0000000700077c02 */ /* 0x010fe20008000f00 */
[----:B------:R-:W-:Y:S01]  /*57d0*/  IMAD.U32 R6, RZ, RZ, UR6 ;  /* 0x00000006ff067e24 */ /* 0x000fe2000f8e00ff */
[----:B--2---:R-:W-:Y:S01]  /*57e0*/  MOV R11, UR5 ;  /* 0x00000005000b7c02 */ /* 0x004fe20008000f00 */
[----:B------:R-:W-:Y:S02]  /*57f0*/  IMAD.U32 R10, RZ, RZ, UR4 ;  /* 0x00000004ff0a7e24 */ /* 0x000fe4000f8e00ff */
[----:B------:R-:W-:Y:S07]  /*5800*/  LEPC R20, `(.L_x_90) ;  /* 0x000000001014794e */ /* 0x000fee0000000000 */
[----:B---3-5:R-:W-:Y:S05]  /*5810*/  CALL.ABS.NOINC R14 ;  /* 0x000000000e007343 */ /* 0x028fea0003c00000 */
.L_x_90:
[----:B------:R-:W1:Y:S01]  /*5820*/  LDCU.64 UR8, c[0x4][0x80] ;  /* 0x01001000ff0877ac */ /* 0x000e620008000a00 */
[----:B------:R-:W2:Y:S01]  /*5830*/  LDC.64 R2, c[0x4][R2] ;  /* 0x0100000002027b82 */ /* 0x000ea20000000a00 */
[----:B------:R-:W-:Y:S02]  /*5840*/  HFMA2 R12, -RZ, RZ, 0, 5.9604644775390625e-08 ;  /* 0x00000001ff0c7431 */ /* 0x000fe400000001ff */
[----:B------:R-:W-:Y:S02]  /*5850*/  IMAD.MOV.U32 R8, RZ, RZ, 0x70 ;  /* 0x00000070ff087424 */ /* 0x000fe400078e00ff */
[----:B------:R-:W-:Y:S01]  /*5860*/  IMAD.MOV.U32 R13, RZ, RZ, RZ ;  /* 0x000000ffff0d7224 */ /* 0x000fe200078e00ff */
[----:B------:R-:W3:Y:S01]  /*5870*/  LDCU.64 UR6, c[0x4][0x88] ;  /* 0x01001100ff0677ac */ /* 0x000ee20008000a00 */
[----:B------:R-:W4:Y:S01]  /*5880*/  LDCU.64 UR4, c[0x4][0x8] ;  /* 0x01000100ff0477ac */ /* 0x000f220008000a00 */
[----:B-1----:R-:W-:Y:S02]  /*5890*/  MOV R4, UR8 ;  /* 0x0000000800047c02 */ /* 0x002fe40008000f00 */
[----:B------:R-:W-:Y:S02]  /*58a0*/  MOV R5, UR9 ;  /* 0x0000000900057c02 */ /* 0x000fe40008000f00 */
[----:B---3--:R-:W-:Y:S01]  /*58b0*/  MOV R7, UR7 ;  /* 0x0000000700077c02 */ /* 0x008fe20008000f00 */
[----:B------:R-:W-:Y:S01]  /*58c0*/  IMAD.U32 R6, RZ, RZ, UR6 ;  /* 0x00000006ff067e24 */ /* 0x000fe2000f8e00ff */
[----:B----4-:R-:W-:Y:S01]  /*58d0*/  MOV R11, UR5 ;  /* 0x00000005000b7c02 */ /* 0x010fe20008000f00 */
[----:B------:R-:W-:Y:S02]  /*58e0*/  IMAD.U32 R10, RZ, RZ, UR4 ;  /* 0x00000004ff0a7e24 */ /* 0x000fe4000f8e00ff */
[----:B------:R-:W-:Y:S07]  /*58f0*/  LEPC R20, `(.L_x_89) ;  /* 0x000000001014794e */ /* 0x000fee0000000000 */
[----:B--2---:R-:W-:Y:S05]  /*5900*/  CALL.ABS.NOINC R2 ;  /* 0x0000000002007343 */ /* 0x004fea0003c00000 */
.L_x_89:
[----:B------:R-:W-:Y:S05]  /*5910*/  BSYNC.RECONVERGENT B6 ;  /* 0x0000000000067941 */ /* 0x000fea0003800200 */
.L_x_88:
[----:B------:R-:W-:Y:S01]  /*5920*/  ISETP.NE.U32.AND P4, PT, R62, RZ, PT ;  /* 0x000000ff3e00720c */ /* 0x000fe20003f85070 */
[----:B------:R-:W-:Y:S01]  /*5930*/  UISETP.NE.AND UP2, UPT, UR50, URZ, UPT ;  /* 0x000000ff3200728c */ /* 0x000fe2000bf45270 */
[----:B------:R-:W-:Y:S01]  /*5940*/  ISETP.NE.U32.AND P2, PT, RZ, UR38, PT ;  /* 0x00000026ff007c0c */ /* 0x000fe2000bf45070 */
[----:B------:R-:W-:Y:S01]  /*5950*/  UISETP.NE.U32.AND UP1, UPT, UR44, URZ, UPT ;  /* 0x000000ff2c00728c */ /* 0x000fe2000bf25070 */
[----:B------:R-:W-:Y:S01]  /*5960*/  ISETP.NE.AND.EX P4, PT, R63, RZ, PT, P4 ;  /* 0x000000ff3f00720c */ /* 0x000fe20003f85340 */
[----:B------:R-:W-:Y:S01]  /*5970*/  UPLOP3.LUT UP0, UPT, UPT, UPT, UPT, 0x40, 0x4 ;  /* 0x000000000004789c */ /* 0x000fe20003f0e870 */
[----:B------:R-:W-:Y:S01]  /*5980*/  ISETP.NE.AND.EX P2, PT, RZ, UR39, PT, P2 ;  /* 0x00000027ff007c0c */ /* 0x000fe2000bf45320 */
[----:B------:R-:W-:Y:S01]  /*5990*/  UISETP.NE.AND.EX UP1, UPT, UR45, URZ, UPT, UP1 ;  /* 0x000000ff2d00728c */ /* 0x000fe2000bf25310 */
[----:B------:R-:W-:Y:S04]  /*59a0*/  PLOP3.LUT P1, PT, PT, PT, UP2, 0x80, 0x8 ;  /* 0x000000000008781c */ /* 0x000fe80003f2f028 */
[----:B------:R-:W-:Y:S06]  /*59b0*/  @UP2 UPLOP3.LUT UP0, UPT, UPT, UPT, UP1, 0x80, 0x8 ;  /* 0x000000000008289c */ /* 0x000fec0003f0f010 */
[----:B------:R-:W-:Y:S01]  /*59c0*/  PLOP3.LUT P0, PT, PT, PT, UP0, 0x80, 0x8 ;  /* 0x000000000008781c */ /* 0x000fe20003f0f008 */
[----:B------:R-:W-:Y:S01]  /*59d0*/  @!UPT UIADD3 URZ, UPT, UPT, URZ, URZ, URZ ;  /* 0x000000fffffff290 */ /* 0x000fe2000fffe0ff */
[----:B------:R-:W-:Y:S11]  /*59e0*/  BRA.U !UP1, `(.L_x_91) ;  /* 0x0000000109387547 */ /* 0x000ff6000b800000 */
[----:B------:R-:W-:Y:S01]  /*59f0*/  UISETP.NE.U32.AND UP0, UPT, UR38, URZ, UPT ;  /* 0x000000ff2600728c */ /* 0x000fe2000bf05070 */
[----:B------:R-:W-:Y:S02]  /*5a00*/  HFMA2 R0, -RZ, RZ, 0, 5.9604644775390625e-08 ;  /* 0x00000001ff007431 */ /* 0x000fe400000001ff */
[----:B------:R-:W-:Y:S01]  /*5a10*/  IMAD.MOV.U32 R67, RZ, RZ, 0x1 ;  /* 0x00000001ff437424 */ /* 0x000fe200078e00ff */
[----:B------:R-:W-:Y:S06]  /*5a20*/  UISETP.NE.AND.EX UP0, UPT, UR39, URZ, UPT, UP0 ;  /* 0x000000ff2700728c */ /* 0x000fec000bf05300 */
[----:B------:R-:W-:Y:S05]  /*5a30*/  PLOP3.LUT P3, PT, PT, PT, UP0, 0x80, 0x8 ;  /* 0x000000000008781c */ /* 0x000fea0003f6f008 */
[----:B------:R-:W1:Y:S01]  /*5a40*/  @UP0 LDCU.64 UR6, c[0x0][0x888] ;  /* 0x00011100ff0607ac */ /* 0x000e620008000a00 */
[----:B------:R-:W-:Y:S07]  /*5a50*/  @UP0 UIMAD UR4, UR36, UR44, URZ ;  /* 0x0000002c240402a4 */ /* 0x000fee000f8e02ff */
[----:B------:R-:W-:Y:S01]  /*5a60*/  @!P3 PRMT R67, R0, 0x7610, R67 ;  /* 0x000076100043b816 */ /* 0x000fe20000000043 */
[----:B-1----:R-:W-:Y:S03]  /*5a70*/  @UP0 UIMAD.WIDE UR6, UR4, 0x4, UR6 ;  /* 0x00000004040608a5 */ /* 0x002fe6000f8e0206 */
[----:B------:R-:W1:Y:S03]  /*5a80*/  @!UP0 LDCU UR4, c[0x0][0x880] ;  /* 0x00011000ff0487ac */ /* 0x000e660008000800 */
[----:B------:R-:W-:Y:S01]  /*5a90*/  IMAD.U32 R2, RZ, RZ, UR6 ;  /* 0x00000006ff027e24 */ /* 0x000fe2000f8e00ff */
[----:B------:R-:W-:Y:S05]  /*5aa0*/  MOV R3, UR7 ;  /* 0x0000000700037c02 */ /* 0x000fea0008000f00 */
[----:B-----5:R2:W5:Y:S02]  /*5ab0*/  @P3 LDG.E R35, desc[UR46][R2.64] ;  /* 0x0000002e02233981 */ /* 0x020564000c1e1900 */
[----:B-12---:R-:W-:Y:S02]  /*5ac0*/  @!P3 IMAD.U32 R35, RZ, RZ, UR4 ;  /* 0x00000004ff23be24 */ /* 0x006fe4000f8e00ff */
.L_x_91:
[----:B------:R-:W-:Y:S05]  /*5ad0*/  @!P4 BRA `(.L_x_92) ;  /* 0x000000000020c947 */ /* 0x000fea0003800000 */
[----:B------:R-:W-:Y:S04]  /*5ae0*/  ISETP.NE.U32.AND P3, PT, R60, RZ, PT ;  /* 0x000000ff3c00720c */ /* 0x000fe80003f65070 */
[----:B------:R-:W-:Y:S11]  /*5af0*/  ISETP.NE.AND.EX P3, PT, R61, RZ, PT, P3 ;  /* 0x000000ff3d00720c */ /* 0x000ff60003f65330 */
[----:B------:R-:W-:Y:S02]  /*5b00*/  @!UPT UIADD3 URZ, UPT, UPT, URZ, URZ, URZ ;  /* 0x000000fffffff290 */ /* 0x000fe4000fffe0ff */
[----:B------:R-:W1:Y:S01]  /*5b10*/  @P3 LDC.64 R2, c[0x0][0x8a8] ;  /* 0x00022a00ff023b82 */ /* 0x000e620000000a00 */
[----:B------:R-:W-:Y:S04]  /*5b20*/  @P3 IMAD R0, R62, UR36, RZ ;  /* 0x000000243e003c24 */ /* 0x000fe8000f8e02ff */
[----:B-1----:R-:W-:Y:S05]  /*5b30*/  @P3 IMAD.WIDE R2, R0, 0x4, R2 ;  /* 0x0000000400023825 */ /* 0x002fea00078e0202 */
[----:B-----5:R1:W5:Y:S02]  /*5b40*/  @P3 LDG.E R32, desc[UR46][R2.64] ;  /* 0x0000002e02203981 */ /* 0x020364000c1e1900 */
[----:B-1----:R-:W2:Y:S02]  /*5b50*/  @!P3 LDC R32, c[0x0][0x8a0] ;  /* 0x00022800ff20bb82 */ /* 0x002ea40000000800 */
.L_x_92:
[----:B-----5:R-:W-:Y:S01]  /*5b60*/  FSETP.NEU.AND P3, PT, R35, RZ, PT ;  /* 0x000000ff2300720b */ /* 0x020fe20003f6d000 */
[----:B------:R-:W-:Y:S01]  /*5b70*/  BSSY B1, `(.L_x_93) ;  /* 0x0000038000017945 */ /* 0x000fe20003800000 */
[----:B------:R-:W-:Y:S01]  /*5b80*/  SEL R3, RZ, 0xffffffff, P2 ;  /* 0xffffffffff037807 */ /* 0x000fe20001000000 */
[----:B------:R-:W-:Y:S01]  /*5b90*/  IMAD.MOV.U32 R43, RZ, RZ, 0x1 ;  /* 0x00000001ff2b7424 */ /* 0x000fe200078e00ff */
[----:B------:R-:W-:Y:S01]  /*5ba0*/  @P1 LOP3.LUT P2, RZ, R67, 0xff, RZ, 0xc0, !PT ;  /* 0x000000ff43ff1812 */ /* 0x000fe2000784c0ff */
[----:B------:R-:W-:Y:S01]  /*5bb0*/  IMAD R34, R30, 0x80, R33 ;  /* 0x000000801e227824 */ /* 0x000fe200078e0221 */
[----:B------:R-:W-:Y:S01]  /*5bc0*/  @P1 SEL R2, RZ, 0xffffffff, P3 ;  /* 0xffffffffff021807 */ /* 0x000fe20001800000 */
[----:B------:R-:W-:Y:S01]  /*5bd0*/  IMAD R85, R80, -0x10, R78 ;  /* 0xfffffff050557824 */ /* 0x000fe200078e024e */
[----:B------:R-:W-:Y:S01]  /*5be0*/  LEA R87, R30, UR48, 0x3 ;  /* 0x000000301e577c11 */ /* 0x000fe2000f8e18ff */
[----:B------:R-:W-:Y:S01]  /*5bf0*/  IMAD.MOV.U32 R88, RZ, RZ, RZ ;  /* 0x000000ffff587224 */ /* 0x000fe200078e00ff */
[----:B------:R-:W-:Y:S02]  /*5c00*/  @P0 SEL R2, R3, R2, !P2 ;  /* 0x0000000203020207 */ /* 0x000fe40005000000 */
[----:B------:R-:W-:Y:S02]  /*5c10*/  CS2R R46, SRZ ;  /* 0x00000000002e7805 */ /* 0x000fe4000001ff00 */
[----:B------:R-:W-:Y:S02]  /*5c20*/  SHF.L.U32 R0, R76, 0x1f, RZ ;  /* 0x0000001f4c007819 */ /* 0x000fe400000006ff */
[----:B------:R-:W-:Y:S02]  /*5c30*/  CS2R R44, SRZ ;  /* 0x00000000002c7805 */ /* 0x000fe4000001ff00 */
[----:B------:R-:W-:Y:S02]  /*5c40*/  @P1 LOP3.LUT R2, R2, 0x1, RZ, 0xc0, !PT ;  /* 0x0000000102021812 */ /* 0x000fe400078ec0ff */
[----:B------:R-:W-:Y:S02]  /*5c50*/  CS2R R50, SRZ ;  /* 0x0000000000327805 */ /* 0x000fe4000001ff00 */
[----:B------:R-:W-:Y:S02]  /*5c60*/  PLOP3.LUT P2, PT, PT, PT, UP1, 0x80, 0x8 ;  /* 0x000000000008781c */ /* 0x000fe40003f4f018 */
[----:B------:R-:W-:Y:S02]  /*5c70*/  CS2R R48, SRZ ;  /* 0x0000000000307805 */ /* 0x000fe4000001ff00 */
[----:B------:R-:W-:Y:S02]  /*5c80*/  ISETP.NE.U32.OR P5, PT, R2, 0x1, !P1 ;  /* 0x000000010200780c */ /* 0x000fe40004fa5470 */
[----:B------:R-:W-:Y:S02]  /*5c90*/  CS2R R54, SRZ ;  /* 0x0000000000367805 */ /* 0x000fe4000001ff00 */
[----:B------:R-:W-:Y:S02]  /*5ca0*/  LOP3.LUT P4, R83, R67, 0xff, RZ, 0xc0, !PT ;  /* 0x000000ff43537812 */ /* 0x000fe4000788c0ff */
[----:B------:R-:W-:Y:S02]  /*5cb0*/  CS2R R52, SRZ ;  /* 0x0000000000347805 */ /* 0x000fe4000001ff00 */
[----:B------:R-:W-:Y:S02]  /*5cc0*/  SEL R2, RZ, 0xffffffff, P3 ;  /* 0xffffffffff027807 */ /* 0x000fe40001800000 */
[----:B------:R-:W-:Y:S02]  /*5cd0*/  CS2R R58, SRZ ;  /* 0x00000000003a7805 */ /* 0x000fe4000001ff00 */
[----:B------:R-:W-:Y:S02]  /*5ce0*/  P2R R86, PR, RZ, 0x20 ;  /* 0x00000020ff567803 */ /* 0x000fe40000000000 */
[----:B------:R-:W-:Y:S02]  /*5cf0*/  CS2R R56, SRZ ;  /* 0x0000000000387805 */ /* 0x000fe4000001ff00 */
[----:B------:R-:W-:Y:S02]  /*5d00*/  @P2 SEL R2, R3, R2, !P4 ;  /* 0x0000000203022207 */ /* 0x000fe40006000000 */
[----:B------:R-:W-:Y:S02]  /*5d10*/  @P5 SHF.L.U32 R4, RZ, 0x1f, RZ ;  /* 0x0000001fff045819 */ /* 0x000fe400000006ff */
[----:B------:R-:W-:Y:S02]  /*5d20*/  LOP3.LUT R2, R2, 0x1, RZ, 0xc0, !PT ;  /* 0x0000000102027812 */ /* 0x000fe400078ec0ff */
[----:B------:R-:W1:Y:S02]  /*5d30*/  @P5 SYNCS.PHASECHK.TRANS64.TRYWAIT P1, [UR48+0x30], R4 ;  /* 0x00003004ff0055a7 */ /* 0x000e640008021130 */
[----:B------:R-:W-:Y:S04]  /*5d40*/  ISETP.NE.U32.AND P2, PT, R2, 0x1, PT ;  /* 0x000000010200780c */ /* 0x000fe80003f45070 */
[----:B------:R-:W-:Y:S01]  /*5d50*/  P2R R89, PR, RZ, 0x4 ;  /* 0x00000004ff597803 */ /* 0x000fe20000000000 */
[----:B------:R3:W4:Y:S01]  /*5d60*/  SYNCS.PHASECHK.TRANS64.TRYWAIT P0, [R87+URZ+0xa0], R0 ;  /* 0x0000a000570075a7 */ /* 0x00072200080011ff */
[----:B-1----:R-:W-:Y:S01]  /*5d70*/  @P5 SEL R43, RZ, 0x1, !P1 ;  /* 0x00000001ff2b5807 */ /* 0x002fe20004800000 */
[----:B---3--:R-:W-:Y:S06]  /*5d80*/  @!P5 BRA `(.L_x_94) ;  /* 0x000000000058d947 */ /* 0x008fec0003800000 */
[----:B------:R-:W-:Y:S01]  /*5d90*/  IMAD.MOV.U32 R47, RZ, RZ, RZ ;  /* 0x000000ffff2f7224 */ /* 0x000fe200078e00ff */
[----:B------:R-:W-:Y:S01]  /*5da0*/  ISETP.NE.AND P1, PT, R43, RZ, PT ;  /* 0x000000ff2b00720c */ /* 0x000fe20003f25270 */
[----:B------:R-:W-:Y:S01]  /*5db0*/  BSSY B0, `(.L_x_95) ;  /* 0x000000c000007945 */ /* 0x000fe20003800000 */
[----:B------:R-:W-:Y:S02]  /*5dc0*/  CS2R R58, SRZ ;  /* 0x00000000003a7805 */ /* 0x000fe4000001ff00 */
[----:B------:R-:W-:Y:S02]  /*5dd0*/  CS2R R56, SRZ ;  /* 0x0000000000387805 */ /* 0x000fe4000001ff00 */
[----:B------:R-:W-:Y:S02]  /*5de0*/  CS2R R54, SRZ ;  /* 0x0000000000367805 */ /* 0x000fe4000001ff00 */
[----:B------:R-:W-:Y:S02]  /*5df0*/  CS2R R52, SRZ ;  /* 0x0000000000347805 */ /* 0x000fe4000001ff00 */
[----:B------:R-:W-:Y:S02]  /*5e00*/  CS2R R50, SRZ ;  /* 0x0000000000327805 */ /* 0x000fe4000001ff00 */
[----:B------:R-:W-:Y:S02]  /*5e10*/  CS2R R48, SRZ ;  /* 0x0000000000307805 */ /* 0x000fe4000001ff00 */
[----:B------:R-:W-:Y:S01]  /*5e20*/  CS2R R44, SRZ ;  /* 0x00000000002c7805 */ /* 0x000fe2000001ff00 */
[----:B------:R-:W-:Y:S06]  /*5e30*/  @P1 BRA `(.L_x_96) ;  /* 0x00000000000c1947 */ /* 0x000fec0003800000 */
[----:B------:R-:W-:Y:S04]  /*5e40*/  SHF.L.U32 R3, RZ, 0x1f, RZ ;  /* 0x0000001fff037819 */ /* 0x000fe800000006ff */
[----:B------:R-:W1:Y:S02]  /*5e50*/  SYNCS.PHASECHK.TRANS64.TRYWAIT P1, [UR48+0x30], R3 ;  /* 0x00003003ff0075a7 */ /* 0x000e640008021130 */
[----:B-1----:R-:W-:Y:S05]  /*5e60*/  @!P1 BRA `(.L_x_97) ;  /* 0x0000005800589947 */ /* 0x002fea0003800000 */
.L_x_96:
[----:B------:R-:W-:Y:S05]  /*5e70*/  BSYNC B0 ;  /* 0x0000000000007941 */ /* 0x000fea0003800000 */
.L_x_95:
[----:B------:R-:W-:Y:S01]  /*5e80*/  ISETP.NE.AND P1, PT, R89, RZ, PT ;  /* 0x000000ff5900720c */ /* 0x000fe20003f25270 */
[----:B------:R-:W-:Y:S11]  /*5e90*/  HFMA2 R88, -RZ, RZ, 0, 5.9604644775390625e-08 ;  /* 0x00000001ff587431 */ /* 0x000ff600000001ff */
[----:B------:R-:W-:Y:S01]  /*5ea0*/  @!UPT UIADD3 URZ, UPT, UPT, URZ, URZ, URZ ;  /* 0x000000fffffff290 */ /* 0x000fe2000fffe0ff */
[----:B------:R3:W1:Y:S04]  /*5eb0*/  @P1 LDS.128 R56, [R79] ;  /* 0x000000004f381984 */ /* 0x0006680000000c00 */
[----:B------:R3:W1:Y:S04]  /*5ec0*/  @P1 LDS.128 R52, [R78+0x10] ;  /* 0x000010004e341984 */ /* 0x0006680000000c00 */
[----:B------:R3:W1:Y:S04]  /*5ed0*/  @P1 LDS.128 R48, [R77+0x20] ;  /* 0x000020004d301984 */ /* 0x0006680000000c00 */
[----:B------:R3:W1:Y:S02]  /*5ee0*/  @P1 LDS.128 R44, [R85+0x30] ;  /* 0x00003000552c1984 */ /* 0x0006640000000c00 */
.L_x_94:
[----:B------:R-:W-:Y:S05]  /*5ef0*/  BSYNC B1 ;  /* 0x0000000000017941 */ /* 0x000fea0003800000 */
.L_x_93:
[----:B-1----:R-:W-:Y:S04]  /*5f00*/  SHF.R.U32.HI R3, RZ, 0x15, R34 ;  /* 0x00000015ff037819 */ /* 0x002fe80000011622 */
[----:B------:R-:W-:Y:S01]  /*5f10*/  LOP3.LUT P1, RZ, R3, 0x3, R72, 0x48, !PT ;  /* 0x0000000303ff7812 */ /* 0x000fe20007824848 */
[----:B------:R-:W-:Y:S01]  /*5f20*/  @!UPT UIADD3 URZ, UPT, UPT, URZ, URZ, URZ ;  /* 0x000000fffffff290 */ /* 0x000fe2000fffe0ff */
[----:B----4-:R-:W-:Y:S11]  /*5f30*/  @P0 BRA `(.L_x_98) ;  /* 0x0000000000080947 */ /* 0x010ff60003800000 */
[----:B------:R-:W1:Y:S02]  /*5f40*/  SYNCS.PHASECHK.TRANS64.TRYWAIT P0, [R87+URZ+0xa0], R0 ;  /* 0x0000a000570075a7 */ /* 0x000e6400080011ff */
[----:B-1----:R-:W-:Y:S05]  /*5f50*/  @!P0 BRA `(.L_x_99) ;  /* 0x0000005800348947 */ /* 0x002fea0003800000 */
.L_x_98:
[----:B------:R-:W-:Y:S05]  /*5f60*/  @!P1 BRA `(.L_x_100) ;  /* 0x0000000000409947 */ /* 0x000fea0003800000 */
[----:B------:R-:W4:Y:S01]  /*5f70*/  LDCU.64 UR8, c[0x4][0x70] ;  /* 0x01000e00ff0877ac */ /* 0x000f220008000a00 */
[----:B------:R-:W-:Y:S01]  /*5f80*/  MOV R3, 0x0 ;  /* 0x0000000000037802 */ /* 0x000fe20000000f00 */
[----:B------:R-:W-:Y:S02]  /*5f90*/  HFMA2 R12, -RZ, RZ, 0, 5.9604644775390625e-08 ;  /* 0x00000001ff0c7431 */ /* 0x000fe400000001ff */
[----:B------:R-:W-:Y:S02]  /*5fa0*/  IMAD.MOV.U32 R8, RZ, RZ, 0x192 ;  /* 0x00000192ff087424 */ /* 0x000fe400078e00ff */
[----:B------:R-:W-:Y:S01]  /*5fb0*/  IMAD.MOV.U32 R13, RZ, RZ, RZ ;  /* 0x000000ffff0d7224 */ /* 0x000fe200078e00ff */
[----:B------:R-:W5:Y:S01]  /*5fc0*/  LDCU.64 UR6, c[0x4][0x78] ;  /* 0x01000f00ff0677ac */ /* 0x000f620008000a00 */
[----:B------:R-:W1:Y:S01]  /*5fd0*/  LDC.64 R2, c[0x4][R3] ;  /* 0x0100000003027b82 */ /* 0x000e620000000a00 */
[----:B------:R-:W2:Y:S01]  /*5fe0*/  LDCU.64 UR4, c[0x4][0x10] ;  /* 0x01000200ff0477ac */ /* 0x000ea20008000a00 */
[----:B----4-:R-:W-:Y:S01]  /*5ff0*/  MOV R5, UR9 ;  /* 0x0000000900057c02 */ /* 0x010fe20008000f00 */
[----:B------:R-:W-:Y:S01]  /*6000*/  IMAD.U32 R4, RZ, RZ, UR8 ;  /* 0x00000008ff047e24 */ /* 0x000fe2000f8e00ff */
[----:B-----5:R-:W-:Y:S01]  /*6010*/  MOV R7, UR7 ;  /* 0x0000000700077c02 */ /* 0x020fe20008000f00 */
[----:B------:R-:W-:Y:S01]  /*6020*/  IMAD.U32 R6, RZ, RZ, UR6 ;  /* 0x00000006ff067e24 */ /* 0x000fe2000f8e00ff */
[----:B--2---:R-:W-:Y:S01]  /*6030*/  MOV R11, UR5 ;  /* 0x00000005000b7c02 */ /* 0x004fe20008000f00 */
[----:B------:R-:W-:Y:S02]  /*6040*/  IMAD.U32 R10, RZ, RZ, UR4 ;  /* 0x00000004ff0a7e24 */ /* 0x000fe4000f8e00ff */
[----:B------:R-:W-:Y:S07]  /*6050*/  LEPC R20, `(.L_x_100) ;  /* 0x000000001014794e */ /* 0x000fee0000000000 */
[----:B-1-3--:R-:W-:Y:S05]  /*6060*/  CALL.ABS.NOINC R2 ;  /* 0x0000000002007343 */ /* 0x00afea0003c00000 */
.L_x_100:
[----:B------:R-:W-:Y:S01]  /*6070*/  LOP3.LUT R20, R56, 0xffffe000, RZ, 0xc0, !PT ;  /* 0xffffe00038147812 */ /* 0x000fe200078ec0ff */
[----:B------:R-:W-:Y:S05]  /*6080*/  WARPSYNC.ALL ;  /* 0x0000000000007948 */ /* 0x000fea0003800000 */
[----:B------:R-:W-:Y:S01]  /*6090*/  R2UR UR4, R34 ;  /* 0x00000000220472ca */ /* 0x000fe200000e0000 */
[----:B------:R-:W-:Y:S01]  /*60a0*/  BSSY.RECONVERGENT B0, `(.L_x_101) ;  /* 0x0000058000007945 */ /* 0x000fe20003800200 */
[----:B------:R-:W-:Y:S02]  /*60b0*/  LOP3.LUT R21, R57, 0xffffe000, RZ, 0xc0, !PT ;  /* 0xffffe00039157812 */ /* 0x000fe400078ec0ff */
[----:B------:R-:W-:Y:S02]  /*60c0*/  LOP3.LUT R40, R58, 0xffffe000, RZ, 0xc0, !PT ;  /* 0xffffe0003a287812 */ /* 0x000fe400078ec0ff */
[----:B------:R-:W-:Y:S02]  /*60d0*/  LOP3.LUT R41, R52, 0xffffe000, RZ, 0xc0, !PT ;  /* 0xffffe00034297812 */ /* 0x000fe400078ec0ff */
[----:B------:R-:W-:Y:S05]  /*60e0*/  ISETP.NE.AND P0, PT, R81, RZ, PT ;  /* 0x000000ff5100720c */ /* 0x000fea0003f05270 */
[----:B------:R-:W1:Y:S02]  /*60f0*/  LDTM.x16 R4, tmem[UR4] ;  /* 0x00000004000479ee */ /* 0x000e640008240000 */
[C---:B-12---:R-:W-:Y:S01]  /*6100*/  FMUL R0, R32.reuse, R4 ;  /* 0x0000000420007220 */ /* 0x046fe20000400000 */
[C---:B------:R-:W-:Y:S01]  /*6110*/  FMUL R2, R32.reuse, R5 ;  /* 0x0000000520027220 */ /* 0x040fe20000400000 */
[C---:B------:R-:W-:Y:S01]  /*6120*/  FMUL R3, R32.reuse, R6 ;  /* 0x0000000620037220 */ /* 0x040fe20000400000 */
[----:B------:R-:W-:Y:S01]  /*6130*/  FMUL R7, R32, R7 ;  /* 0x0000000720077220 */ /* 0x000fe20000400000 */
[----:B------:R-:W-:Y:S01]  /*6140*/  FFMA R36, R35, R20, R0 ;  /* 0x0000001423247223 */ /* 0x000fe20000000000 */
[----:B------:R-:W-:Y:S01]  /*6150*/  LOP3.LUT R20, R59, 0xffffe000, RZ, 0xc0, !PT ;  /* 0xffffe0003b147812 */ /* 0x000fe200078ec0ff */
[C---:B------:R-:W-:Y:S01]  /*6160*/  FFMA R37, R35.reuse, R21, R2 ;  /* 0x0000001523257223 */ /* 0x040fe20000000002 */
[----:B------:R-:W-:Y:S01]  /*6170*/  LOP3.LUT R21, R54, 0xffffe000, RZ, 0xc0, !PT ;  /* 0xffffe00036157812 */ /* 0x000fe200078ec0ff */
[----:B------:R-:W-:Y:S01]  /*6180*/  FFMA R38, R35, R40, R3 ;  /* 0x0000002823267223 */ /* 0x000fe20000000003 */
[----:B------:R-:W-:Y:S01]  /*6190*/  LOP3.LUT R40, R53, 0xffffe000, RZ, 0xc0, !PT ;  /* 0xffffe00035287812 */ /* 0x000fe200078ec0ff */
[----:B------:R-:W-:Y:S01]  /*61a0*/  FFMA R39, R35, R20, R7 ;  /* 0x0000001423277223 */ /* 0x000fe20000000007 */
[----:B------:R-:W-:Y:S01]  /*61b0*/  LOP3.LUT R20, R55, 0xffffe000, RZ, 0xc0, !PT ;  /* 0xffffe00037147812 */ /* 0x000fe200078ec0ff */
[C---:B------:R-:W-:Y:S01]  /*61c0*/  FMUL R4, R32.reuse, R8 ;  /* 0x0000000820047220 */ /* 0x040fe20000400000 */
[----:B------:R-:W-:Y:S01]  /*61d0*/  F2FP.TF32.F32.PACK_B R36, R36 ;  /* 0x00000024ff24723e */ /* 0x000fe200024050ff */
[C---:B------:R-:W-:Y:S01]  /*61e0*/  FMUL R5, R32.reuse, R9 ;  /* 0x0000000920057220 */ /* 0x040fe20000400000 */
[----:B------:R-:W-:Y:S01]  /*61f0*/  F2FP.TF32.F32.PACK_B R37, R37 ;  /* 0x00000025ff25723e */ /* 0x000fe200024050ff */
[C---:B------:R-:W-:Y:S01]  /*6200*/  FMUL R6, R32.reuse, R10 ;  /* 0x0000000a20067220 */ /* 0x040fe20000400000 */
[----:B------:R-:W-:Y:S01]  /*6210*/  FMUL R11, R32, R11 ;  /* 0x0000000b200b7220 */ /* 0x000fe20000400000 */
[----:B------:R-:W-:Y:S01]  /*6220*/  F2FP.TF32.F32.PACK_B R38, R38 ;  /* 0x00000026ff26723e */ /* 0x000fe200024050ff */
[C---:B------:R-:W-:Y:S01]  /*6230*/  FFMA R4, R35.reuse, R41, R4 ;  /* 0x0000002923047223 */ /* 0x040fe20000000004 */
[----:B------:R-:W-:Y:S01]  /*6240*/  F2FP.TF32.F32.PACK_B R39, R39 ;  /* 0x00000027ff27723e */ /* 0x000fe200024050ff */
[C---:B------:R-:W-:Y:S01]  /*6250*/  FFMA R5, R35.reuse, R40, R5 ;  /* 0x0000002823057223 */ /* 0x040fe20000000005 */
[C---:B------:R-:W-:Y:S01]  /*6260*/  FFMA R6, R35.reuse, R21, R6 ;  /* 0x0000001523067223 */ /* 0x040fe20000000006 */
[----:B------:R-:W-:Y:S01]  /*6270*/  FFMA R7, R35, R20, R11 ;  /* 0x0000001423077223 */ /* 0x000fe2000000000b */
[----:B------:R-:W-:Y:S01]  /*6280*/  LOP3.LUT R41, R48, 0xffffe000, RZ, 0xc0, !PT ;  /* 0xffffe00030297812 */ /* 0x000fe200078ec0ff */
[----:B------:R1:W-:Y:S01]  /*6290*/  STS.128 [R79], R36 ;  /* 0x000000244f007388 */ /* 0x0003e20000000c00 */
[----:B------:R-:W-:Y:S01]  /*62a0*/  LOP3.LUT R40, R49, 0xffffe000, RZ, 0xc0, !PT ;  /* 0xffffe00031287812 */ /* 0x000fe200078ec0ff */
[C---:B------:R-:W-:Y:S01]  /*62b0*/  FMUL R8, R32.reuse, R12 ;  /* 0x0000000c20087220 */ /* 0x040fe20000400000 */
[----:B------:R-:W-:Y:S01]  /*62c0*/  FMUL R9, R32, R13 ;  /* 0x0000000d20097220 */ /* 0x000fe20000400000 */
[----:B------:R-:W-:Y:S01]  /*62d0*/  LOP3.LUT R21, R50, 0xffffe000, RZ, 0xc0, !PT ;  /* 0xffffe00032157812 */ /* 0x000fe200078ec0ff */
[C---:B------:R-:W-:Y:S01]  /*62e0*/  FMUL R10, R32.reuse, R14 ;  /* 0x0000000e200a7220 */ /* 0x040fe20000400000 */
[----:B------:R-:W-:Y:S01]  /*62f0*/  LOP3.LUT R20, R51, 0xffffe000, RZ, 0xc0, !PT ;  /* 0xffffe00033147812 */ /* 0x000fe200078ec0ff */
[----:B------:R-:W-:Y:S01]  /*6300*/  FMUL R15, R32, R15 ;  /* 0x0000000f200f7220 */ /* 0x000fe20000400000 */
[----:B------:R-:W-:Y:S01]  /*6310*/  F2FP.TF32.F32.PACK_B R4, R4 ;  /* 0x00000004ff04723e */ /* 0x000fe200024050ff */
[C---:B------:R-:W-:Y:S01]  /*6320*/  FFMA R8, R35.reuse, R41, R8 ;  /* 0x0000002923087223 */ /* 0x040fe20000000008 */
[----:B------:R-:W-:Y:S01]  /*6330*/  F2FP.TF32.F32.PACK_B R5, R5 ;  /* 0x00000005ff05723e */ /* 0x000fe200024050ff */
[C---:B------:R-:W-:Y:S01]  /*6340*/  FFMA R9, R35.reuse, R40, R9 ;  /* 0x0000002823097223 */ /* 0x040fe20000000009 */
[----:B------:R-:W-:Y:S01]  /*6350*/  F2FP.TF32.F32.PACK_B R6, R6 ;  /* 0x00000006ff06723e */ /* 0x000fe200024050ff */
[C---:B------:R-:W-:Y:S01]  /*6360*/  FFMA R10, R35.reuse, R21, R10 ;  /* 0x00000015230a7223 */ /* 0x040fe2000000000a */
[----:B------:R-:W-:Y:S01]  /*6370*/  F2FP.TF32.F32.PACK_B R7, R7 ;  /* 0x00000007ff07723e */ /* 0x000fe200024050ff */
[----:B------:R-:W-:Y:S01]  /*6380*/  FFMA R11, R35, R20, R15 ;  /* 0x00000014230b7223 */ /* 0x000fe2000000000f */
[----:B------:R-:W-:Y:S01]  /*6390*/  LOP3.LUT R41, R44, 0xffffe000, RZ, 0xc0, !PT ;  /* 0xffffe0002c297812 */ /* 0x000fe200078ec0ff */
[C---:B------:R-:W-:Y:S01]  /*63a0*/  FMUL R12, R32.reuse, R16 ;  /* 0x00000010200c7220 */ /* 0x040fe20000400000 */
[----:B------:R-:W-:Y:S01]  /*63b0*/  LOP3.LUT R40, R45, 0xffffe000, RZ, 0xc0, !PT ;  /* 0xffffe0002d287812 */ /* 0x000fe200078ec0ff */
[----:B------:R1:W-:Y:S01]  /*63c0*/  STS.128 [R78+0x10], R4 ;  /* 0x000010044e007388 */ /* 0x0003e20000000c00 */
        /* <DEDUP_REMOVED lines=13> */
[----:B------:R-:W-:Y:S02]  /*64a0*/  F2FP.TF32.F32.PACK_B R12, R12 ;  /* 0x0000000cff0c723e */ /* 0x000fe400024050ff */
[----:B------:R-:W-:Y:S01]  /*64b0*/  F2FP.TF32.F32.PACK_B R13, R13 ;  /* 0x0000000dff0d723e */ /* 0x000fe200024050ff */
[----:B------:R1:W-:Y:S01]  /*64c0*/  STS.128 [R77+0x20], R8 ;  /* 0x000020084d007388 */ /* 0x0003e20000000c00 */
[----:B------:R-:W-:Y:S02]  /*64d0*/  F2FP.TF32.F32.PACK_B R14, R14 ;  /* 0x0000000eff0e723e */ /* 0x000fe400024050ff */
[----:B------:R-:W-:Y:S05]  /*64e0*/  F2FP.TF32.F32.PACK_B R15, R15 ;  /* 0x0000000fff0f723e */ /* 0x000fea00024050ff */
[----:B------:R1:W-:Y:S01]  /*64f0*/  STS.128 [R85+0x30], R12 ;  /* 0x0000300c55007388 */ /* 0x0003e20000000c00 */
[----:B------:R-:W-:Y:S01]  /*6500*/  @!PT LDS RZ, [RZ] ;  /* 0x00000000fffff984 */ /* 0x000fe20000000800 */
[----:B------:R-:W-:Y:S01]  /*6510*/  @!PT LDS RZ, [RZ] ;  /* 0x00000000fffff984 */ /* 0x000fe20000000800 */
[----:B------:R-:W-:Y:S01]  /*6520*/  @!PT LDS RZ, [RZ] ;  /* 0x00000000fffff984 */ /* 0x000fe20000000800 */
[----:B------:R-:W-:Y:S01]  /*6530*/  @!PT LDS RZ, [RZ] ;  /* 0x00000000fffff984 */ /* 0x000fe20000000800 */
[----:B------:R2:W-:Y:S07]  /*6540*/  MEMBAR.ALL.CTA ;  /* 0x0000000000007992 */ /* 0x0005ee0000008000 */
[----:B--2---:R-:W2:Y:S02]  /*6550*/  FENCE.VIEW.ASYNC.S ;  /* 0x00000000000073c6 */ /* 0x004ea40000000000 */
[----:B--2---:R-:W-:Y:S06]  /*6560*/  BAR.SYNC.DEFER_BLOCKING 0x1, 0x80 ;  /* 0x0042000000007b1d */ /* 0x004fec0000010000 */
[----:B------:R-:W-:Y:S05]  /*6570*/  @P0 BRA `(.L_x_102) ;  /* 0x0000000000280947 */ /* 0x000fea0003800000 */
[----:B------:R-:W-:Y:S02]  /*6580*/  UIADD3 UR4, UPT, UPT, UR48, 0x200, URZ ;  /* 0x0000020030047890 */ /* 0x000fe4000fffe0ff */
[----:B------:R-:W-:Y:S01]  /*6590*/  UIADD3 UR6, UP0, UPT, UR52, 0x680, URZ ;  /* 0x0000068034067890 */ /* 0x000fe2000ff1e0ff */
[----:B------:R-:W-:Y:S03]  /*65a0*/  UMOV UR43, UR36 ;  /* 0x00000024002b7c82 */ /* 0x000fe60008000000 */
[----:B------:R-:W-:Y:S01]  /*65b0*/  MOV R73, UR4 ;  /* 0x0000000400497c02 */ /* 0x000fe20008000f00 */
[----:B------:R-:W-:Y:S03]  /*65c0*/  UIADD3.X UR7, UPT, UPT, URZ, UR53, URZ, UP0, !UPT ;  /* 0x00000035ff077290 */ /* 0x000fe600087fe4ff */
[----:B------:R-:W-:Y:S11]  /*65d0*/  R2UR UR40, R73 ;  /* 0x00000000492872ca */ /* 0x000ff600000e0000 */
[----:B------:R-:W-:Y:S02]  /*65e0*/  @!UPT UIADD3 URZ, UPT, UPT, URZ, URZ, URZ ;  /* 0x000000fffffff290 */ /* 0x000fe4000fffe0ff */
[----:B------:R2:W-:Y:S01]  /*65f0*/  UTMASTG.3D [UR40], [UR6] ;  /* 0x00000028060073b5 */ /* 0x0005e20008010000 */
[----:B------:R0:W-:Y:S01]  /*6600*/  UTMACMDFLUSH ;  /* 0x00000000000079b7 */ /* 0x0001e20000000000 */
[----:B--2---:R-:W-:Y:S04]  /*6610*/  DEPBAR.LE SB0, 0x1 ;  /* 0x000080400000791a */ /* 0x004fe80000000000 */
.L_x_102:
[----:B------:R-:W-:Y:S05]  /*6620*/  BSYNC.RECONVERGENT B0 ;  /* 0x0000000000007941 */ /* 0x000fea0003800200 */
.L_x_101:
[----:B------:R-:W-:Y:S01]  /*6630*/  BAR.SYNC.DEFER_BLOCKING 0x1, 0x80 ;  /* 0x0042000000007b1d */ /* 0x000fe20000010000 */
[----:B------:R-:W-:Y:S01]  /*6640*/  ISETP.NE.AND P1, PT, R86, RZ, PT ;  /* 0x000000ff5600720c */ /* 0x000fe20003f25270 */
[----:B------:R-:W-:Y:S01]  /*6650*/  UISETP.NE.AND UP0, UPT, UR49, URZ, UPT ;  /* 0x000000ff3100728c */ /* 0x000fe2000bf05270 */
[----:B------:R-:W-:Y:S11]  /*6660*/  LEA R3, R88, UR48, 0x3 ;  /* 0x0000003058037c11 */ /* 0x000ff6000f8e18ff */
[----:B------:R-:W-:Y:S01]  /*6670*/  @P1 SHF.L.U32 R2, RZ, 0x1f, RZ ;  /* 0x0000001fff021819 */ /* 0x000fe200000006ff */
[----:B------:R-:W-:Y:S06]  /*6680*/  BRA.U !UP0, `(.L_x_103) ;  /* 0x0000000108247547 */ /* 0x000fec000b800000 */
[----:B-1----:R-:W-:Y:S01]  /*6690*/  IMAD.U32 R5, RZ, RZ, UR51 ;  /* 0x00000033ff057e24 */ /* 0x002fe2000f8e00ff */
[----:B------:R-:W-:Y:S01]  /*66a0*/  MOV R0, UR37 ;  /* 0x0000002500007c02 */ /* 0x000fe20008000f00 */
[----:B------:R-:W-:Y:S03]  /*66b0*/  UIADD3 UR51, UPT, UPT, UR51, 0x1, URZ ;  /* 0x0000000133337890 */ /* 0x000fe6000fffe0ff */
[----:B------:R-:W-:Y:S01]  /*66c0*/  @P1 LEA R5, R5, UR48, 0x3 ;  /* 0x0000003005051c11 */ /* 0x000fe2000f8e18ff */
[----:B------:R-:W-:Y:S04]  /*66d0*/  UISETP.NE.AND UP0, UPT, UR51, 0x4, UPT ;  /* 0x000000043300788c */ /* 0x000fe8000bf05270 */
[----:B------:R-:W-:Y:S01]  /*66e0*/  @P1 VIADD R5, R5, 0x50 ;  /* 0x0000005005051836 */ /* 0x000fe20000000000 */
[----:B------:R-:W-:Y:S04]  /*66f0*/  USEL UR51, UR51, URZ, UP0 ;  /* 0x000000ff33337287 */ /* 0x000fe80008000000 */
[----:B------:R-:W-:Y:S04]  /*6700*/  @P1 PRMT R0, R0, 0x654, R5 ;  /* 0x0000065400001816 */ /* 0x000fe80000000005 */
[----:B------:R2:W-:Y:S04]  /*6710*/  @P1 SYNCS.ARRIVE.TRANS64.RED.A1T0 RZ, [R0+URZ], RZ ;  /* 0x000000ff00ff19a7 */ /* 0x0005e800081004ff */
.L_x_103:
[----:B------:R-:W4:Y:S01]  /*6720*/  @P1 SYNCS.PHASECHK.TRANS64.TRYWAIT P0, [R3+URZ+0x30], R2 ;  /* 0x00003002030015a7 */ /* 0x000f2200080011ff */
[----:B------:R-:W-:Y:S01]  /*6730*/  BSSY B1, `(.L_x_104) ;  /* 0x0000016000017945 */ /* 0x000fe20003800000 */
[----:B----4-:R-:W-:Y:S03]  /*6740*/  @P1 SEL R43, RZ, 0x1, !P0 ;  /* 0x00000001ff2b1807 */ /* 0x010fe60004000000 */
[----:B------:R-:W-:Y:S05]  /*6750*/  @!P1 BRA `(.L_x_105) ;  /* 0x00000000004c9947 */ /* 0x000fea0003800000 */
[----:B------:R-:W-:Y:S01]  /*6760*/  ISETP.NE.AND P0, PT, R43, RZ, PT ;  /* 0x000000ff2b00720c */ /* 0x000fe20003f05270 */
[----:B------:R-:W-:Y:S01]  /*6770*/  BSSY B0, `(.L_x_106) ;  /* 0x000000b000007945 */ /* 0x000fe20003800000 */
[----:B------:R-:W-:Y:S11]  /*6780*/  ISETP.NE.AND P1, PT, R89, RZ, PT ;  /* 0x000000ff5900720c */ /* 0x000ff60003f25270 */
[----:B------:R-:W-:Y:S02]  /*6790*/  @!UPT UIADD3 URZ, UPT, UPT, URZ, URZ, URZ ;  /* 0x000000fffffff290 */ /* 0x000fe4000fffe0ff */
[C---:B-1----:R-:W-:Y:S01]  /*67a0*/  @P1 IMAD R6, R88.reuse, 0x2000, R79 ;  /* 0x0000200058061824 */ /* 0x042fe200078e024f */
[C---:B------:R-:W-:Y:S01]  /*67b0*/  @P1 LEA R4, R88.reuse, R77, 0xd ;  /* 0x0000004d58041211 */ /* 0x040fe200078e68ff */
[C---:B------:R-:W-:Y:S02]  /*67c0*/  @P1 IMAD R5, R88.reuse, 0x2000, R78 ;  /* 0x0000200058051824 */ /* 0x040fe400078e024e */
[----:B------:R-:W-:Y:S01]  /*67d0*/  @P1 IMAD R2, R88, 0x2000, R85 ;  /* 0x0000200058021824 */ /* 0x000fe200078e0255 */
[----:B------:R-:W-:Y:S06]  /*67e0*/  @P0 BRA `(.L_x_107) ;  /* 0x00000000000c0947 */ /* 0x000fec0003800000 */
[----:B--2---:R-:W-:Y:S04]  /*67f0*/  SHF.L.U32 R0, RZ, 0x1f, RZ ;  /* 0x0000001fff007819 */ /* 0x004fe800000006ff */
[----:B------:R-:W1:Y:S02]  /*6800*/  SYNCS.PHASECHK.TRANS64.TRYWAIT P0, [R3+URZ+0x30], R0 ;  /* 0x00003000030075a7 */ /* 0x000e6400080011ff */
[----:B-1----:R-:W-:Y:S05]  /*6810*/  @!P0 BRA `(.L_x_108) ;  /* 0x0000005000188947 */ /* 0x002fea0003800000 */
.L_x_107:
[----:B------:R-:W-:Y:S05]  /*6820*/  BSYNC B0 ;  /* 0x0000000000007941 */ /* 0x000fea0003800000 */
.L_x_106:
[----:B------:R-:W-:Y:S02]  /*6830*/  ISETP.NE.AND P0, PT, R89, RZ, PT ;  /* 0x000000ff5900720c */ /* 0x000fe40003f05270 */
[----:B------:R-:W-:Y:S11]  /*6840*/  IADD3 R88, PT, PT, R88, 0x1, RZ ;  /* 0x0000000158587810 */ /* 0x000ff60007ffe0ff */
[----:B------:R4:W1:Y:S04]  /*6850*/  @P0 LDS.128 R56, [R6] ;  /* 0x0000000006380984 */ /* 0x0008680000000c00 */
[----:B------:R4:W1:Y:S04]  /*6860*/  @P0 LDS.128 R52, [R5+0x10] ;  /* 0x0000100005340984 */ /* 0x0008680000000c00 */
[----:B------:R4:W1:Y:S04]  /*6870*/  @P0 LDS.128 R48, [R4+0x20] ;  /* 0x0000200004300984 */ /* 0x0008680000000c00 */
[----:B------:R4:W1:Y:S02]  /*6880*/  @P0 LDS.128 R44, [R2+0x30] ;  /* 0x00003000022c0984 */ /* 0x0008640000000c00 */
.L_x_105:
[----:B------:R-:W-:Y:S05]  /*6890*/  BSYNC B1 ;  /* 0x0000000000017941 */ /* 0x000fea0003800000 */
.L_x_104:
[----:B-1----:R-:W-:Y:S05]  /*68a0*/  VIADD R3, R34, 0x10 ;  /* 0x0000001022037836 */ /* 0x002fea0000000000 */
[----:B------:R-:W-:Y:S04]  /*68b0*/  SHF.R.U32.HI R3, RZ, 0x15, R3 ;  /* 0x00000015ff037819 */ /* 0x000fe80000011603 */
[----:B------:R-:W-:Y:S11]  /*68c0*/  LOP3.LUT P0, RZ, R3, 0x3, R72, 0x48, !PT ;  /* 0x0000000303ff7812 */ /* 0x000ff60007804848 */
[----:B------:R-:W-:Y:S02]  /*68d0*/  @!UPT UIADD3 URZ, UPT, UPT, URZ, URZ, URZ ;  /* 0x000000fffffff290 */ /* 0x000fe4000fffe0ff */
[----:B------:R-:W-:Y:S05]  /*68e0*/  @!P0 BRA `(.L_x_109) ;  /* 0x0000000000408947 */ /* 0x000fea0003800000 */
[----:B------:R-:W1:Y:S01]  /*68f0*/  LDCU.64 UR8, c[0x4][0x70] ;  /* 0x01000e00ff0877ac */ /* 0x000e620008000a00 */
[----:B------:R-:W-:Y:S01]  /*6900*/  MOV R3, 0x0 ;  /* 0x0000000000037802 */ /* 0x000fe20000000f00 */
[----:B------:R-:W-:Y:S02]  /*6910*/  HFMA2 R12, -RZ, RZ, 0, 5.9604644775390625e-08 ;  /* 0x00000001ff0c7431 */ /* 0x000fe400000001ff */
[----:B------:R-:W-:Y:S02]  /*6920*/  IMAD.MOV.U32 R8, RZ, RZ, 0x192 ;  /* 0x00000192ff087424 */ /* 0x000fe400078e00ff */
[----:B------:R-:W-:Y:S01]  /*6930*/  IMAD.MOV.U32 R13, RZ, RZ, RZ ;  /* 0x000000ffff0d7224 */ /* 0x000fe200078e00ff */
[----:B------:R-:W5:Y:S01]  /*6940*/  LDCU.64 UR6, c[0x4][0x78] ;  /* 0x01000f00ff0677ac */ /* 0x000f620008000a00 */
[----:B----4-:R-:W4:Y:S01]  /*6950*/  LDC.64 R2, c[0x4][R3] ;  /* 0x0100000003027b82 */ /* 0x010f220000000a00 */
[----:B------:R-:W2:Y:S01]  /*6960*/  LDCU.64 UR4, c[0x4][0x10] ;  /* 0x01000200ff0477ac */ /* 0x000ea20008000a00 */
[----:B-1----:R-:W-:Y:S01]  /*6970*/  MOV R5, UR9 ;  /* 0x0000000900057c02 */ /* 0x002fe20008000f00 */
[----:B------:R-:W-:Y:S01]  /*6980*/  IMAD.U32 R4, RZ, RZ, UR8 ;  /* 0x00000008ff047e24 */ /* 0x000fe2000f8e00ff */
[----:B-----5:R-:W-:Y:S01]  /*6990*/  MOV R7, UR7 ;  /* 0x0000000700077c02 */ /* 0x020fe20008000f00 */
[----:B------:R-:W-:Y:S01]  /*69a0*/  IMAD.U32 R6, RZ, RZ, UR6 ;  /* 0x00000006ff067e24 */ /* 0x000fe2000f8e00ff */
[----:B--2---:R-:W-:Y:S01]  /*69b0*/  MOV R11, UR5 ;  /* 0x00000005000b7c02 */ /* 0x004fe20008000f00 */
[----:B------:R-:W-:Y:S02]  /*69c0*/  IMAD.U32 R10, RZ, RZ, UR4 ;  /* 0x00000004ff0a7e24 */ /* 0x000fe4000f8e00ff */
[----:B------:R-:W-:Y:S07]  /*69d0*/  LEPC R20, `(.L_x_109) ;  /* 0x000000001014794e */ /* 0x000fee0000000000 */
[----:B---34-:R-:W-:Y:S05]  /*69e0*/  CALL.ABS.NOINC R2 ;  /* 0x0000000002007343 */ /* 0x018fea0003c00000 */
.L_x_109:
[----:B------:R-:W-:Y:S01]  /*69f0*/  LOP3.LUT R20, R56, 0xffffe000, RZ, 0xc0, !PT ;  /* 0xffffe00038147812 */ /* 0x000fe200078ec0ff */
[----:B------:R-:W-:Y:S05]  /*6a00*/  WARPSYNC.ALL ;  /* 0x0000000000007948 */ /* 0x000fea0003800000 */
[----:B------:R-:W-:Y:S01]  /*6a10*/  R2UR UR4, R34 ;  /* 0x00000000220472ca */ /* 0x000fe200000e0000 */
[----:B------:R-:W-:Y:S01]  /*6a20*/  IMAD.U32 R91, RZ, RZ, UR51 ;  /* 0x00000033ff5b7e24 */ /* 0x000fe2000f8e00ff */
[----:B------:R-:W-:Y:S01]  /*6a30*/  LOP3.LUT R21, R57, 0xffffe000, RZ, 0xc0, !PT ;  /* 0xffffe00039157812 */ /* 0x000fe200078ec0ff */
[----:B------:R-:W-:Y:S01]  /*6a40*/  IMAD.U32 R90, RZ, RZ, UR37 ;  /* 0x00000025ff5a7e24 */ /* 0x000fe2000f8e00ff */
[----:B------:R-:W-:Y:S01]  /*6a50*/  LOP3.LUT R40, R59, 0xffffe000, RZ, 0xc0, !PT ;  /* 0xffffe0003b287812 */ /* 0x000fe200078ec0ff */
[----:B------:R-:W-:Y:S01]  /*6a60*/  BSSY.RECONVERGENT B0, `(.L_x_110) ;  /* 0x000005b000007945 */ /* 0x000fe20003800200 */
[----:B------:R-:W-:Y:S02]  /*6a70*/  LOP3.LUT R41, R52, 0xffffe000, RZ, 0xc0, !PT ;  /* 0xffffe00034297812 */ /* 0x000fe400078ec0ff */
[----:B------:R-:W-:Y:S02]  /*6a80*/  LOP3.LUT R42, R53, 0xffffe000, RZ, 0xc0, !PT ;  /* 0xffffe000352a7812 */ /* 0x000fe400078ec0ff */
[----:B------:R-:W-:Y:S02]  /*6a90*/  ISETP.NE.AND P6, PT, R86, RZ, PT ;  /* 0x000000ff5600720c */ /* 0x000fe40003fc5270 */
[----:B------:R-:W-:Y:S01]  /*6aa0*/  ISETP.NE.AND P0, PT, R81, RZ, PT ;  /* 0x000000ff5100720c */ /* 0x000fe20003f05270 */
[----:B----4-:R-:W2:Y:S10]  /*6ab0*/  LDTM.x16 R4, tmem[UR4+0x10] ;  /* 0x00001004000479ee */ /* 0x010eb40008240000 */
[----:B------:R-:W-:Y:S02]  /*6ac0*/  @P6 LEA R91, R91, UR48, 0x3 ;  /* 0x000000305b5b6c11 */ /* 0x000fe4000f8e18ff */
[----:B------:R-:W-:Y:S03]  /*6ad0*/  @P6 SHF.L.U32 R92, RZ, 0x1f, RZ ;  /* 0x0000001fff5c6819 */ /* 0x000fe600000006ff */
[----:B------:R-:W-:Y:S05]  /*6ae0*/  @P6 VIADD R91, R91, 0x50 ;  /* 0x000000505b5b6836 */ /* 0x000fea0000000000 */
[----:B------:R-:W-:Y:S02]  /*6af0*/  @P6 PRMT R90, R90, 0x654, R91 ;  /* 0x000006545a5a6816 */ /* 0x000fe4000000005b */
[----:B------:R-:W-:Y:S01]  /*6b00*/  LEA R91, R88, UR48, 0x3 ;  /* 0x00000030585b7c11 */ /* 0x000fe2000f8e18ff */
[C---:B--2---:R-:W-:Y:S01]  /*6b10*/  FMUL R0, R32.reuse, R4 ;  /* 0x0000000420007220 */ /* 0x044fe20000400000 */
[C---:B------:R-:W-:Y:S01]  /*6b20*/  FMUL R2, R32.reuse, R5 ;  /* 0x0000000520027220 */ /* 0x040fe20000400000 */
[C---:B------:R-:W-:Y:S01]  /*6b30*/  FMUL R3, R32.reuse, R6 ;  /* 0x0000000620037220 */ /* 0x040fe20000400000 */
[----:B------:R-:W-:Y:S01]  /*6b40*/  FMUL R7, R32, R7 ;  /* 0x0000000720077220 */ /* 0x000fe20000400000 */
[C---:B------:R-:W-:Y:S01]  /*6b50*/  FFMA R36, R35.reuse, R20, R0 ;  /* 0x0000001423247223 */ /* 0x040fe20000000000 */
[----:B------:R-:W-:Y:S01]  /*6b60*/  LOP3.LUT R20, R58, 0xffffe000, RZ, 0xc0, !PT ;  /* 0xffffe0003a147812 */ /* 0x000fe200078ec0ff */
[C---:B------:R-:W-:Y:S01]  /*6b70*/  FFMA R37, R35.reuse, R21, R2 ;  /* 0x0000001523257223 */ /* 0x040fe20000000002 */
[----:B------:R-:W-:Y:S01]  /*6b80*/  LOP3.LUT R21, R48, 0xffffe000, RZ, 0xc0, !PT ;  /* 0xffffe00030157812 */ /* 0x000fe200078ec0ff */
[----:B------:R-:W-:Y:S01]  /*6b90*/  FMUL R4, R32, R8 ;  /* 0x0000000820047220 */ /* 0x000fe20000400000 */
[----:B------:R-:W-:Y:S01]  /*6ba0*/  F2FP.TF32.F32.PACK_B R36, R36 ;  /* 0x00000024ff24723e */ /* 0x000fe200024050ff */
[C---:B------:R-:W-:Y:S01]  /*6bb0*/  FFMA R38, R35.reuse, R20, R3 ;  /* 0x0000001423267223 */ /* 0x040fe20000000003 */
[----:B------:R-:W-:Y:S01]  /*6bc0*/  LOP3.LUT R20, R54, 0xffffe000, RZ, 0xc0, !PT ;  /* 0xffffe00036147812 */ /* 0x000fe200078ec0ff */
[----:B------:R-:W-:Y:S01]  /*6bd0*/  FFMA R39, R35, R40, R7 ;  /* 0x0000002823277223 */ /* 0x000fe20000000007 */
[----:B------:R-:W-:Y:S01]  /*6be0*/  LOP3.LUT R40, R55, 0xffffe000, RZ, 0xc0, !PT ;  /* 0xffffe00037287812 */ /* 0x000fe200078ec0ff */
[C---:B------:R-:W-:Y:S01]  /*6bf0*/  FMUL R5, R32.reuse, R9 ;  /* 0x0000000920057220 */ /* 0x040fe20000400000 */
[C---:B------:R-:W-:Y:S01]  /*6c00*/  FMUL R6, R32.reuse, R10 ;  /* 0x0000000a20067220 */ /* 0x040fe20000400000 */
[C---:B------:R-:W-:Y:S01]  /*6c10*/  FMUL R11, R32.reuse, R11 ;  /* 0x0000000b200b7220 */ /* 0x040fe20000400000 */
[----:B------:R-:W-:Y:S01]  /*6c20*/  F2FP.TF32.F32.PACK_B R37, R37 ;  /* 0x00000025ff25723e */ /* 0x000fe200024050ff */
[C---:B------:R-:W-:Y:S01]  /*6c30*/  FFMA R4, R35.reuse, R41, R4 ;  /* 0x0000002923047223 */ /* 0x040fe20000000004 */
[----:B------:R-:W-:Y:S01]  /*6c40*/  F2FP.TF32.F32.PACK_B R38, R38 ;  /* 0x00000026ff26723e */ /* 0x000fe200024050ff */
[C---:B------:R-:W-:Y:S01]  /*6c50*/  FFMA R5, R35.reuse, R42, R5 ;  /* 0x0000002a23057223 */ /* 0x040fe20000000005 */
[----:B------:R-:W-:Y:S01]  /*6c60*/  F2FP.TF32.F32.PACK_B R39, R39 ;  /* 0x00000027ff27723e */ /* 0x000fe200024050ff */
[C---:B------:R-:W-:Y:S01]  /*6c70*/  FFMA R6, R35.reuse, R20, R6 ;  /* 0x0000001423067223 */ /* 0x040fe20000000006 */
[----:B------:R-:W-:Y:S01]  /*6c80*/  FFMA R7, R35, R40, R11 ;  /* 0x0000002823077223 */ /* 0x000fe2000000000b */
        /* <DEDUP_REMOVED lines=47> */
[----:B------:R-:W-:Y:S02]  /*6f80*/  UIADD3 UR8, UP0, UPT, UR52, 0x680, URZ ;  /* 0x0000068034087890 */ /* 0x000fe4000ff1e0ff */
[----:B------:R-:W-:Y:S02]  /*6f90*/  UIADD3 UR5, UPT, UPT, UR41, 0x10, URZ ;  /* 0x0000001029057890 */ /* 0x000fe4000fffe0ff */
[----:B------:R-:W-:Y:S02]  /*6fa0*/  UIADD3 UR4, UPT, UPT, UR48, 0x2200, URZ ;  /* 0x0000220030047890 */ /* 0x000fe4000fffe0ff */
[----:B------:R-:W-:Y:S01]  /*6fb0*/  UIADD3.X UR9, UPT, UPT, URZ, UR53, URZ, UP0, !UPT ;  /* 0x00000035ff097290 */ /* 0x000fe200087fe4ff */
[----:B------:R-:W-:Y:S01]  /*6fc0*/  UMOV UR6, UR42 ;  /* 0x0000002a00067c82 */ /* 0x000fe20008000000 */
[----:B------:R-:W-:Y:S07]  /*6fd0*/  UMOV UR7, UR36 ;  /* 0x0000002400077c82 */ /* 0x000fee0008000000 */
[----:B------:R2:W-:Y:S01]  /*6fe0*/  UTMASTG.3D [UR4], [UR8] ;  /* 0x00000004080073b5 */ /* 0x0005e20008010000 */
[----:B------:R0:W-:Y:S01]  /*6ff0*/  UTMACMDFLUSH ;  /* 0x00000000000079b7 */ /* 0x0001e20000000000 */
[----:B--2---:R-:W-:Y:S04]  /*7000*/  DEPBAR.LE SB0, 0x1 ;  /* 0x000080400000791a */ /* 0x004fe80000000000 */
.L_x_111:
[----:B------:R-:W-:Y:S05]  /*7010*/  BSYNC.RECONVERGENT B0 ;  /* 0x0000000000007941 */ /* 0x000fea0003800200 */
.L_x_110:
[----:B------:R-:W-:Y:S01]  /*7020*/  BAR.SYNC.DEFER_BLOCKING 0x1, 0x80 ;  /* 0x0042000000007b1d */ /* 0x000fe20000010000 */
[----:B------:R-:W-:Y:S04]  /*7030*/  UIADD3 UR40, UPT, UPT, UR51, 0x1, URZ ;  /* 0x0000000133287890 */ /* 0x000fe8000fffe0ff */
[----:B------:R-:W-:Y:S04]  /*7040*/  UISETP.NE.AND UP0, UPT, UR40, 0x4, UPT ;  /* 0x000000042800788c */ /* 0x000fe8000bf05270 */
[----:B------:R-:W-:Y:S01]  /*7050*/  USEL UR40, UR40, URZ, UP0 ;  /* 0x000000ff28287287 */ /* 0x000fe20008000000 */
[----:B------:R2:W-:Y:S01]  /*7060*/  @P6 SYNCS.ARRIVE.TRANS64.RED.A1T0 RZ, [R90+URZ], RZ ;  /* 0x000000ff5aff69a7 */ /* 0x0005e200081004ff */
[----:B------:R-:W-:Y:S01]  /*7070*/  BSSY B1, `(.L_x_112) ;  /* 0x0000017000017945 */ /* 0x000fe20003800000 */
[----:B------:R-:W4:Y:S02]  /*7080*/  @P6 SYNCS.PHASECHK.TRANS64.TRYWAIT P0, [R91+URZ+0x30], R92 ;  /* 0x0000305c5b0065a7 */ /* 0x000f2400080011ff */
[----:B----4-:R-:W-:Y:S01]  /*7090*/  @P6 SEL R43, RZ, 0x1, !P0 ;  /* 0x00000001ff2b6807 */ /* 0x010fe20004000000 */
[----:B--2---:R-:W-:Y:S06]  /*70a0*/  @!P6 BRA `(.L_x_113) ;  /* 0x00000000004ce947 */ /* 0x004fec0003800000 */
        /* <DEDUP_REMOVED lines=9> */
[----:B------:R-:W-:Y:S04]  /*7140*/  SHF.L.U32 R6, RZ, 0x1f, RZ ;  /* 0x0000001fff067819 */ /* 0x000fe800000006ff */
[----:B------:R-:W1:Y:S02]  /*7150*/  SYNCS.PHASECHK.TRANS64.TRYWAIT P0, [R91+URZ+0x30], R6 ;  /* 0x000030065b0075a7 */ /* 0x000e6400080011ff */
[----:B-1----:R-:W-:Y:S05]  /*7160*/  @!P0 BRA `(.L_x_116) ;  /* 0x0000004400d88947 */ /* 0x002fea0003800000 */
.L_x_115:
[----:B------:R-:W-:Y:S05]  /*7170*/  BSYNC B0 ;  /* 0x0000000000007941 */ /* 0x000fea0003800000 */
.L_x_114:
[----:B------:R-:W-:Y:S02]  /*7180*/  ISETP.NE.AND P0, PT, R89, RZ, PT ;  /* 0x000000ff5900720c */ /* 0x000fe40003f05270 */
[----:B------:R-:W-:Y:S11]  /*7190*/  IADD3 R88, PT, PT, R88, 0x1, RZ ;  /* 0x0000000158587810 */ /* 0x000ff60007ffe0ff */
[----:B------:R2:W4:Y:S04]  /*71a0*/  @P0 LDS.128 R56, [R4] ;  /* 0x0000000004380984 */ /* 0x0005280000000c00 */
[----:B------:R2:W1:Y:S04]  /*71b0*/  @P0 LDS.128 R52, [R3+0x10] ;  /* 0x0000100003340984 */ /* 0x0004680000000c00 */
[----:B------:R2:W1:Y:S04]  /*71c0*/  @P0 LDS.128 R48, [R2+0x20] ;  /* 0x0000200002300984 */ /* 0x0004680000000c00 */
[----:B------:R2:W1:Y:S02]  /*71d0*/  @P0 LDS.128 R44, [R0+0x30] ;  /* 0x00003000002c0984 */ /* 0x0004640000000c00 */
.L_x_113:
[----:B------:R-:W-:Y:S05]  /*71e0*/  BSYNC B1 ;  /* 0x0000000000017941 */ /* 0x000fea0003800000 */
.L_x_112:
[----:B--2---:R-:W-:Y:S05]  /*71f0*/  VIADD R3, R34, 0x20 ;  /* 0x0000002022037836 */ /* 0x004fea0000000000 */
[----:B------:R-:W-:Y:S04]  /*7200*/  SHF.R.U32.HI R3, RZ, 0x15, R3 ;  /* 0x00000015ff037819 */ /* 0x000fe80000011603 */
[----:B------:R-:W-:Y:S11]  /*7210*/  LOP3.LUT P0, RZ, R3, 0x3, R72, 0x48, !PT ;  /* 0x0000000303ff7812 */ /* 0x000ff60007804848 */
[----:B------:R-:W-:Y:S02]  /*7220*/  @!UPT UIADD3 URZ, UPT, UPT, URZ, URZ, URZ ;  /* 0x000000fffffff290 */ /* 0x000fe4000fffe0ff */
[----:B------:R-:W-:Y:S05]  /*7230*/  @!P0 BRA `(.L_x_117) ;  /* 0x0000000000408947 */ /* 0x000fea0003800000 */
[----:B------:R-:W2:Y:S01]  /*7240*/  LDCU.64 UR8, c[0x4][0x70] ;  /* 0x01000e00ff0877ac */ /* 0x000ea20008000a00 */
[----:B------:R-:W-:Y:S01]  /*7250*/  MOV R3, 0x0 ;  /* 0x0000000000037802 */ /* 0x000fe20000000f00 */
[----:B-1----:R-:W-:Y:S02]  /*7260*/  HFMA2 R12, -RZ, RZ, 0, 5.9604644775390625e-08 ;  /* 0x00000001ff0c7431 */ /* 0x002fe400000001ff */
[----:B------:R-:W-:Y:S02]  /*7270*/  IMAD.MOV.U32 R8, RZ, RZ, 0x192 ;  /* 0x00000192ff087424 */ /* 0x000fe400078e00ff */
[----:B------:R-:W-:Y:S01]  /*7280*/  IMAD.MOV.U32 R13, RZ, RZ, RZ ;  /* 0x000000ffff0d7224 */ /* 0x000fe200078e00ff */
[----:B------:R-:W1:Y:S01]  /*7290*/  LDCU.64 UR6, c[0x4][0x78] ;  /* 0x01000f00ff0677ac */ /* 0x000e620008000a00 */
[----:B------:R-:W3:Y:S01]  /*72a0*/  LDC.64 R2, c[0x4][R3] ;  /* 0x0100000003027b82 */ /* 0x000ee20000000a00 */
[----:B------:R-:W5:Y:S01]  /*72b0*/  LDCU.64 UR4, c[0x4][0x10] ;  /* 0x01000200ff0477ac */ /* 0x000f620008000a00 */
[----:B--2---:R-:W-:Y:S01]  /*72c0*/  MOV R5, UR9 ;  /* 0x0000000900057c02 */ /* 0x004fe20008000f00 */
[----:B------:R-:W-:Y:S01]  /*72d0*/  IMAD.U32 R4, RZ, RZ, UR8 ;  /* 0x00000008ff047e24 */ /* 0x000fe2000f8e00ff */
[----:B-1----:R-:W-:Y:S01]  /*72e0*/  MOV R7, UR7 ;  /* 0x0000000700077c02 */ /* 0x002fe20008000f00 */
[----:B------:R-:W-:Y:S01]  /*72f0*/  IMAD.U32 R6, RZ, RZ, UR6 ;  /* 0x00000006ff067e24 */ /* 0x000fe2000f8e00ff */
[----:B-----5:R-:W-:Y:S01]  /*7300*/  MOV R11, UR5 ;  /* 0x00000005000b7c02 */ /* 0x020fe20008000f00 */
[----:B------:R-:W-:Y:S02]  /*7310*/  IMAD.U32 R10, RZ, RZ, UR4 ;  /* 0x00000004ff0a7e24 */ /* 0x000fe4000f8e00ff */
[----:B------:R-:W-:Y:S07]  /*7320*/  LEPC R20, `(.L_x_117) ;  /* 0x000000001014794e */ /* 0x000fee0000000000 */
[----:B---34-:R-:W-:Y:S05]  /*7330*/  CALL.ABS.NOINC R2 ;  /* 0x0000000002007343 */ /* 0x018fea0003c00000 */
.L_x_117:
[----:B----4-:R-:W-:Y:S01]  /*7340*/  LOP3.LUT R20, R56, 0xffffe000, RZ, 0xc0, !PT ;  /* 0xffffe00038147812 */ /* 0x010fe200078ec0ff */
[----:B------:R-:W-:Y:S05]  /*7350*/  WARPSYNC.ALL ;  /* 0x0000000000007948 */ /* 0x000fea0003800000 */
[----:B------:R-:W-:Y:S01]  /*7360*/  R2UR UR4, R34 ;  /* 0x00000000220472ca */ /* 0x000fe200000e0000 */
[----:B-1----:R-:W-:Y:S01]  /*7370*/  IMAD.U32 R91, RZ, RZ, UR40 ;  /* 0x00000028ff5b7e24 */ /* 0x002fe2000f8e00ff */
        /* <DEDUP_REMOVED lines=8> */
[----:B------:R-:W1:Y:S10]  /*7400*/  LDTM.x16 R4, tmem[UR4+0x20] ;  /* 0x00002004000479ee */ /* 0x000e740008240000 */
[----:B------:R-:W-:Y:S02]  /*7410*/  @P6 LEA R91, R91, UR48, 0x3 ;  /* 0x000000305b5b6c11 */ /* 0x000fe4000f8e18ff */
[----:B------:R-:W-:Y:S03]  /*7420*/  @P6 SHF.L.U32 R92, RZ, 0x1f, RZ ;  /* 0x0000001fff5c6819 */ /* 0x000fe600000006ff */
[----:B------:R-:W-:Y:S05]  /*7430*/  @P6 VIADD R91, R91, 0x50 ;  /* 0x000000505b5b6836 */ /* 0x000fea0000000000 */
[----:B------:R-:W-:Y:S02]  /*7440*/  @P6 PRMT R90, R90, 0x654, R91 ;  /* 0x000006545a5a6816 */ /* 0x000fe4000000005b */
[----:B------:R-:W-:Y:S01]  /*7450*/  LEA R91, R88, UR48, 0x3 ;  /* 0x00000030585b7c11 */ /* 0x000fe2000f8e18ff */
[C---:B-1----:R-:W-:Y:S01]  /*7460*/  FMUL R0, R32.reuse, R4 ;  /* 0x0000000420007220 */ /* 0x042fe20000400000 */
        /* <DEDUP_REMOVED lines=79> */
.L_x_119:
[----:B------:R-:W-:Y:S05]  /*7960*/  BSYNC.RECONVERGENT B0 ;  /* 0x0000000000007941 */ /* 0x000fea0003800200 */
.L_x_118:
[----:B------:R-:W-:Y:S01]  /*7970*/  BAR.SYNC.DEFER_BLOCKING 0x1, 0x80 ;  /* 0x0042000000007b1d */ /* 0x000fe20000010000 */
[----:B------:R-:W-:Y:S04]  /*7980*/  UIADD3 UR43, UPT, UPT, UR40, 0x1, URZ ;  /* 0x00000001282b7890 */ /* 0x000fe8000fffe0ff */
[----:B------:R-:W-:Y:S04]  /*7990*/  UISETP.NE.AND UP0, UPT, UR43, 0x4, UPT ;  /* 0x000000042b00788c */ /* 0x000fe8000bf05270 */
[----:B------:R-:W-:Y:S01]  /*79a0*/  USEL UR43, UR43, URZ, UP0 ;  /* 0x000000ff2b2b7287 */ /* 0x000fe20008000000 */
[----:B------:R2:W-:Y:S01]  /*79b0*/  @P6 SYNCS.ARRIVE.TRANS64.RED.A1T0 RZ, [R90+URZ], RZ ;  /* 0x000000ff5aff69a7 */ /* 0x0005e200081004ff */
[----:B------:R-:W-:Y:S01]  /*79c0*/  BSSY B1, `(.L_x_120) ;  /* 0x000001c000017945 */ /* 0x000fe20003800000 */
[----:B------:R-:W4:Y:S01]  /*79d0*/  @P6 SYNCS.PHASECHK.TRANS64.TRYWAIT P0, [R91+URZ+0x30], R92 ;  /* 0x0000305c5b0065a7 */ /* 0x000f2200080011ff */
[----:B--2---:R-:W-:Y:S01]  /*79e0*/  HFMA2 R90, -RZ, RZ, 0, 0 ;  /* 0x00000000ff5a7431 */ /* 0x004fe200000001ff */
[----:B----4-:R-:W-:Y:S01]  /*79f0*/  @P6 SEL R43, RZ, 0x1, !P0 ;  /* 0x00000001ff2b6807 */ /* 0x010fe20004000000 */
[----:B------:R-:W-:Y:S06]  /*7a00*/  @!P6 BRA `(.L_x_121) ;  /* 0x00000000005ce947 */ /* 0x000fec0003800000 */
        /* <DEDUP_REMOVED lines=12> */
.L_x_123:
[----:B------:R-:W-:Y:S05]  /*7ad0*/  BSYNC B0 ;  /* 0x0000000000007941 */ /* 0x000fea0003800000 */
.L_x_122:
[----:B------:R-:W-:Y:S01]  /*7ae0*/  ISETP.NE.AND P0, PT, R89, RZ, PT ;  /* 0x000000ff5900720c */ /* 0x000fe20003f05270 */
[----:B------:R-:W-:Y:S11]  /*7af0*/  VIADD R88, R88, 0x1 ;  /* 0x0000000158587836 */ /* 0x000ff60000000000 */
[----:B------:R-:W-:Y:S01]  /*7b00*/  @!UPT UIADD3 URZ, UPT, UPT, URZ, URZ, URZ ;  /* 0x000000fffffff290 */ /* 0x000fe2000fffe0ff */
[----:B------:R2:W4:Y:S04]  /*7b10*/  @P0 LDS.128 R56, [R4] ;  /* 0x0000000004380984 */ /* 0x0005280000000c00 */
[----:B------:R2:W1:Y:S04]  /*7b20*/  @P0 LDS.128 R52, [R3+0x10] ;  /* 0x0000100003340984 */ /* 0x0004680000000c00 */
[----:B------:R2:W1:Y:S04]  /*7b30*/  @P0 LDS.128 R48, [R2+0x20] ;  /* 0x0000200002300984 */ /* 0x0004680000000c00 */
[----:B------:R2:W1:Y:S01]  /*7b40*/  @P0 LDS.128 R44, [R0+0x30] ;  /* 0x00003000002c0984 */ /* 0x0004620000000c00 */
[C---:B------:R-:W-:Y:S04]  /*7b50*/  ISETP.NE.AND P0, PT, R88.reuse, 0x4, PT ;  /* 0x000000045800780c */ /* 0x040fe80003f05270 */
[----:B------:R-:W-:Y:S02]  /*7b60*/  SEL R88, R88, RZ, P0 ;  /* 0x000000ff58587207 */ /* 0x000fe40000000000 */
[----:B------:R-:W-:Y:S02]  /*7b70*/  SEL R90, RZ, 0x1, P0 ;  /* 0x00000001ff5a7807 */ /* 0x000fe40000000000 */
.L_x_121:
[----:B------:R-:W-:Y:S05]  /*7b80*/  BSYNC B1 ;  /* 0x0000000000017941 */ /* 0x000fea0003800000 */
.L_x_120:
        /* <DEDUP_REMOVED lines=21> */
.L_x_125:
[----:B----4-:R-:W-:Y:S01]  /*7ce0*/  LOP3.LUT R20, R56, 0xffffe000, RZ, 0xc0, !PT ;  /* 0xffffe00038147812 */ /* 0x010fe200078ec0ff */
[----:B------:R-:W-:Y:S05]  /*7cf0*/  WARPSYNC.ALL ;  /* 0x0000000000007948 */ /* 0x000fea0003800000 */
[----:B------:R-:W-:Y:S01]  /*7d00*/  R2UR UR4, R34 ;  /* 0x00000000220472ca */ /* 0x000fe200000e0000 */
[----:B------:R-:W-:Y:S01]  /*7d10*/  IMAD.U32 R92, RZ, RZ, UR43 ;  /* 0x0000002bff5c7e24 */ /* 0x000fe2000f8e00ff */
[----:B------:R-:W-:Y:S01]  /*7d20*/  LOP3.LUT R21, R57, 0xffffe000, RZ, 0xc0, !PT ;  /* 0xffffe00039157812 */ /* 0x000fe200078ec0ff */
[----:B-1----:R-:W-:Y:S01]  /*7d30*/  IMAD.U32 R91, RZ, RZ, UR37 ;  /* 0x00000025ff5b7e24 */ /* 0x002fe2000f8e00ff */
        /* <DEDUP_REMOVED lines=8> */
[----:B------:R-:W-:Y:S03]  /*7dc0*/  @P6 SHF.L.U32 R93, R90, 0x1f, RZ ;  /* 0x0000001f5a5d6819 */ /* 0x000fe600000006ff */
        /* <DEDUP_REMOVED lines=83> */
.L_x_127:
[----:B------:R-:W-:Y:S05]  /*8300*/  BSYNC.RECONVERGENT B0 ;  /* 0x0000000000007941 */ /* 0x000fea0003800200 */
.L_x_126:
        /* <DEDUP_REMOVED lines=18> */
[----:B------:R-:W-:Y:S04]  /*8430*/  SHF.L.U32 R5, R90, 0x1f, RZ ;  /* 0x0000001f5a057819 */ /* 0x000fe800000006ff */
[----:B------:R-:W1:Y:S02]  /*8440*/  SYNCS.PHASECHK.TRANS64.TRYWAIT P0, [R92+URZ+0x30], R5 ;  /* 0x000030055c0075a7 */ /* 0x000e6400080011ff */
[----:B-1----:R-:W-:Y:S05]  /*8450*/  @!P0 BRA `(.L_x_132) ;  /* 0x0000003400448947 */ /* 0x002fea0003800000 */
.L_x_131:
[----:B------:R-:W-:Y:S05]  /*8460*/  BSYNC B0 ;  /* 0x0000000000007941 */ /* 0x000fea0003800000 */
.L_x_130:
[----:B------:R-:W-:Y:S01]  /*8470*/  ISETP.NE.AND P0, PT, R89, RZ, PT ;  /* 0x000000ff5900720c */ /* 0x000fe20003f05270 */
[----:B------:R-:W-:Y:S11]  /*8480*/  VIADD R88, R88, 0x1 ;  /* 0x0000000158587836 */ /* 0x000ff60000000000 */
[----:B------:R-:W-:Y:S01]  /*8490*/  @!UPT UIADD3 URZ, UPT, UPT, URZ, URZ, URZ ;  /* 0x000000fffffff290 */ /* 0x000fe2000fffe0ff */
[----:B------:R2:W4:Y:S04]  /*84a0*/  @P0 LDS.128 R56, [R4] ;  /* 0x0000000004380984 */ /* 0x0005280000000c00 */
[----:B------:R2:W2:Y:S04]  /*84b0*/  @P0 LDS.128 R52, [R3+0x10] ;  /* 0x0000100003340984 */ /* 0x0004a80000000c00 */
[----:B------:R2:W2:Y:S04]  /*84c0*/  @P0 LDS.128 R48, [R2+0x20] ;  /* 0x0000200002300984 */ /* 0x0004a80000000c00 */
[----:B------:R2:W2:Y:S01]  /*84d0*/  @P0 LDS.128 R44, [R0+0x30] ;  /* 0x00003000002c0984 */ /* 0x0004a20000000c00 */
[C---:B------:R-:W-:Y:S04]  /*84e0*/  ISETP.NE.AND P0, PT, R88.reuse, 0x4, PT ;  /* 0x000000045800780c */ /* 0x040fe80003f05270 */
[----:B-1----:R-:W-:Y:S02]  /*84f0*/  SEL R5, RZ, 0x1, P0 ;  /* 0x00000001ff057807 */ /* 0x002fe40000000000 */
[----:B------:R-:W-:Y:S02]  /*8500*/  SEL R88, R88, RZ, P0 ;  /* 0x000000ff58587207 */ /* 0x000fe40000000000 */
[----:B------:R-:W-:Y:S02]  /*8510*/  LOP3.LUT R90, R90, R5, RZ, 0x3c, !PT ;  /* 0x000000055a5a7212 */ /* 0x000fe400078e3cff */
.L_x_129:
[----:B------:R-:W-:Y:S05]  /*8520*/  BSYNC B1 ;  /* 0x0000000000017941 */ /* 0x000fea0003800000 */
.L_x_128:
        /* <DEDUP_REMOVED lines=21> */
.L_x_133:
[----:B----4-:R-:W-:Y:S01]  /*8680*/  LOP3.LUT R20, R56, 0xffffe000, RZ, 0xc0, !PT ;  /* 0xffffe00038147812 */ /* 0x010fe200078ec0ff */
        /* <DEDUP_REMOVED lines=11> */
[----:B-1----:R-:W1:Y:S10]  /*8740*/  LDTM.x16 R4, tmem[UR4+0x40] ;  /* 0x00004004000479ee */ /* 0x002e740008240000 */
        /* <DEDUP_REMOVED lines=31> */
[----:B------:R1:W-:Y:S01]  /*8940*/  STS.128 [R79], R36 ;  /* 0x000000244f007388 */ /* 0x0003e20000000c00 */
        /* <DEDUP_REMOVED lines=45> */
[----:B------:R-:W-:Y:S02]  /*8c20*/  UIADD3 UR8, UP0, UPT, UR52, 0x680, URZ ;  /* 0x0000068034087890 */ /* 0x000fe4000ff1e0ff */
[----:B------:R-:W-:Y:S02]  /*8c30*/  UIADD3 UR5, UPT, UPT, UR41, 0x40, URZ ;  /* 0x0000004029057890 */ /* 0x000fe4000fffe0ff */
[----:B------:R-:W-:Y:S01]  /*8c40*/  MOV R73, UR10 ;  /* 0x0000000a00497c02 */ /* 0x000fe20008000f00 */
[----:B------:R-:W-:Y:S01]  /*8c50*/  UIADD3.X UR9, UPT, UPT, URZ, UR53, URZ, UP0, !UPT ;  /* 0x00000035ff097290 */ /* 0x000fe200087fe4ff */
[----:B------:R-:W-:Y:S02]  /*8c60*/  UMOV UR6, UR42 ;  /* 0x0000002a00067c82 */ /* 0x000fe40008000000 */
[----:B------:R-:W-:Y:S01]  /*8c70*/  R2UR UR4, R73 ;  /* 0x00000000490472ca */ /* 0x000fe200000e0000 */
[----:B------:R-:W-:Y:S11]  /*8c80*/  UMOV UR7, UR36 ;  /* 0x0000002400077c82 */ /* 0x000ff60008000000 */
[----:B------:R-:W-:Y:S01]  /*8c90*/  @!UPT UIADD3 URZ, UPT, UPT, URZ, URZ, URZ ;  /* 0x000000fffffff290 */ /* 0x000fe2000fffe0ff */
[----:B------:R2:W-:Y:S01]  /*8ca0*/  UTMASTG.3D [UR4], [UR8] ;  /* 0x00000004080073b5 */ /* 0x0005e20008010000 */
[----:B------:R0:W-:Y:S01]  /*8cb0*/  UTMACMDFLUSH ;  /* 0x00000000000079b7 */ /* 0x0001e20000000000 */
[----:B--2---:R-:W-:Y:S04]  /*8cc0*/  DEPBAR.LE SB0, 0x1 ;  /* 0x000080400000791a */ /* 0x004fe80000000000 */
.L_x_135:
[----:B------:R-:W-:Y:S05]  /*8cd0*/  BSYNC.RECONVERGENT B0 ;  /* 0x0000000000007941 */ /* 0x000fea0003800200 */
.L_x_134:
        /* <DEDUP_REMOVED lines=21> */
.L_x_139:
[----:B------:R-:W-:Y:S05]  /*8e30*/  BSYNC B0 ;  /* 0x0000000000007941 */ /* 0x000fea0003800000 */
.L_x_138:
        /* <DEDUP_REMOVED lines=11> */
.L_x_137:
[----:B------:R-:W-:Y:S05]  /*8ef0*/  BSYNC B1 ;  /* 0x0000000000017941 */ /* 0x000fea0003800000 */
.L_x_136:
        /* <DEDUP_REMOVED lines=21> */
.L_x_141:
        /* <DEDUP_REMOVED lines=98> */
.L_x_143:
[----:B------:R-:W-:Y:S05]  /*9670*/  BSYNC.RECONVERGENT B0 ;  /* 0x0000000000007941 */ /* 0x000fea0003800200 */
.L_x_142:
        /* <DEDUP_REMOVED lines=21> */
.L_x_147:
[----:B------:R-:W-:Y:S05]  /*97d0*/  BSYNC B0 ;  /* 0x0000000000007941 */ /* 0x000fea0003800000 */
.L_x_146:
        /* <DEDUP_REMOVED lines=11> */
.L_x_145:
[----:B------:R-:W-:Y:S05]  /*9890*/  BSYNC B1 ;  /* 0x0000000000017941 */ /* 0x000fea0003800000 */
.L_x_144:
        /* <DEDUP_REMOVED lines=21> */
.L_x_149:
        /* <DEDUP_REMOVED lines=98> */
.L_x_151:
[----:B------:R-:W-:Y:S05]  /*a010*/  BSYNC.RECONVERGENT B0 ;  /* 0x0000000000007941 */ /* 0x000fea0003800200 */
.L_x_150:
        /* <DEDUP_REMOVED lines=13> */
[C---:B------:R-:W-:Y:S01]  /*a0f0*/  @P1 IMAD R3, R88.reuse, 0x2000, R79 ;  /* 0x0000200058031824 */ /* 0x040fe200078e024f */
[C---:B------:R-:W-:Y:S01]  /*a100*/  @P1 LEA R0, R88.reuse, R77, 0xd ;  /* 0x0000004d58001211 */ /* 0x040fe200078e68ff */
[C---:B------:R-:W-:Y:S02]  /*a110*/  @P1 IMAD R2, R88.reuse, 0x2000, R78 ;  /* 0x0000200058021824 */ /* 0x040fe400078e024e */
[----:B------:R-:W-:Y:S01]  /*a120*/  @P1 IMAD R88, R88, 0x2000, R85 ;  /* 0x0000200058581824 */ /* 0x000fe200078e0255 */
[----:B------:R-:W-:Y:S06]  /*a130*/  @P0 BRA `(.L_x_155) ;  /* 0x00000000000c0947 */ /* 0x000fec0003800000 */
[----:B-1----:R-:W-:Y:S04]  /*a140*/  SHF.L.U32 R5, R90, 0x1f, RZ ;  /* 0x0000001f5a057819 */ /* 0x002fe800000006ff */
[----:B------:R-:W1:Y:S02]  /*a150*/  SYNCS.PHASECHK.TRANS64.TRYWAIT P0, [R92+URZ+0x30], R5 ;  /* 0x000030055c0075a7 */ /* 0x000e6400080011ff */
[----:B-1----:R-:W-:Y:S05]  /*a160*/  @!P0 BRA `(.L_x_156) ;  /* 0x00000018003c8947 */ /* 0x002fea0003800000 */
.L_x_155:
[----:B------:R-:W-:Y:S05]  /*a170*/  BSYNC B0 ;  /* 0x0000000000007941 */ /* 0x000fea0003800000 */
.L_x_154:
[----:B------:R-:W-:Y:S11]  /*a180*/  ISETP.NE.AND P0, PT, R89, RZ, PT ;  /* 0x000000ff5900720c */ /* 0x000ff60003f05270 */
[----:B------:R-:W-:Y:S02]  /*a190*/  @!UPT UIADD3 URZ, UPT, UPT, URZ, URZ, URZ ;  /* 0x000000fffffff290 */ /* 0x000fe4000fffe0ff */
[----:B------:R2:W4:Y:S04]  /*a1a0*/  @P0 LDS.128 R56, [R3] ;  /* 0x0000000003380984 */ /* 0x0005280000000c00 */
[----:B------:R2:W1:Y:S04]  /*a1b0*/  @P0 LDS.128 R52, [R2+0x10] ;  /* 0x0000100002340984 */ /* 0x0004680000000c00 */
[----:B------:R2:W1:Y:S04]  /*a1c0*/  @P0 LDS.128 R48, [R0+0x20] ;  /* 0x0000200000300984 */ /* 0x0004680000000c00 */
[----:B------:R2:W1:Y:S02]  /*a1d0*/  @P0 LDS.128 R44, [R88+0x30] ;  /* 0x00003000582c0984 */ /* 0x0004640000000c00 */
.L_x_153:
[----:B------:R-:W-:Y:S05]  /*a1e0*/  BSYNC B1 ;  /* 0x0000000000017941 */ /* 0x000fea0003800000 */
.L_x_152:
        /* <DEDUP_REMOVED lines=21> */
.L_x_157:
[----:B------:R-:W-:Y:S01]  /*a340*/  ISETP.NE.AND P0, PT, R81, RZ, PT ;  /* 0x000000ff5100720c */ /* 0x000fe20003f05270 */
[----:B------:R-:W-:Y:S05]  /*a350*/  WARPSYNC.ALL ;  /* 0x0000000000007948 */ /* 0x000fea0003800000 */
[----:B------:R-:W-:Y:S01]  /*a360*/  R2UR UR4, R34 ;  /* 0x00000000220472ca */ /* 0x000fe200000e0000 */
[----:B------:R-:W-:Y:S01]  /*a370*/  BSSY.RECONVERGENT B0, `(.L_x_158) ;  /* 0x000005c000007945 */ /* 0x000fe20003800200 */
[----:B------:R-:W-:Y:S02]  /*a380*/  R2UR UR5, R87 ;  /* 0x00000000570572ca */ /* 0x000fe400000e0000 */
[----:B----4-:R-:W-:Y:S02]  /*a390*/  LOP3.LUT R0, R56, 0xffffe000, RZ, 0xc0, !PT ;  /* 0xffffe00038007812 */ /* 0x010fe400078ec0ff */
[----:B------:R-:W-:Y:S02]  /*a3a0*/  LOP3.LUT R2, R57, 0xffffe000, RZ, 0xc0, !PT ;  /* 0xffffe00039027812 */ /* 0x000fe400078ec0ff */
[----:B------:R-:W-:Y:S02]  /*a3b0*/  LOP3.LUT R3, R58, 0xffffe000, RZ, 0xc0, !PT ;  /* 0xffffe0003a037812 */ /* 0x000fe400078ec0ff */
[----:B------:R-:W-:Y:S02]  /*a3c0*/  LOP3.LUT R20, R59, 0xffffe000, RZ, 0xc0, !PT ;  /* 0xffffe0003b147812 */ /* 0x000fe400078ec0ff */
[----:B-1----:R-:W-:Y:S01]  /*a3d0*/  LOP3.LUT R21, R52, 0xffffe000, RZ, 0xc0, !PT ;  /* 0xffffe00034157812 */ /* 0x002fe200078ec0ff */
[----:B------:R-:W1:Y:S01]  /*a3e0*/  LDTM.x16 R4, tmem[UR4+0x70] ;  /* 0x00007004000479ee */ /* 0x000e620008240000 */
[----:B------:R-:W-:Y:S01]  /*a3f0*/  LOP3.LUT R36, R53, 0xffffe000, RZ, 0xc0, !PT ;  /* 0xffffe00035247812 */ /* 0x000fe200078ec0ff */
[----:B------:R-:W-:Y:S01]  /*a400*/  UIADD3 UR5, UPT, UPT, UR5, 0xc0, URZ ;  /* 0x000000c005057890 */ /* 0x000fe2000fffe0ff */
[----:B------:R-:W-:Y:S01]  /*a410*/  LOP3.LUT R37, R54, 0xffffe000, RZ, 0xc0, !PT ;  /* 0xffffe00036257812 */ /* 0x000fe200078ec0ff */
[----:B------:R-:W-:Y:S01]  /*a420*/  NOP ;  /* 0x0000000000007918 */ /* 0x000fe20000000000 */
[----:B------:R-:W-:Y:S01]  /*a430*/  LOP3.LUT R38, R55, 0xffffe000, RZ, 0xc0, !PT ;  /* 0xffffe00037267812 */ /* 0x000fe200078ec0ff */
[----:B------:R-:W-:Y:S01]  /*a440*/  UPRMT UR5, UR37, 0x654, UR5 ;  /* 0x0000065425057896 */ /* 0x000fe20008000005 */
[----:B------:R-:W-:Y:S02]  /*a450*/  LOP3.LUT R39, R48, 0xffffe000, RZ, 0xc0, !PT ;  /* 0xffffe00030277812 */ /* 0x000fe400078ec0ff */
[----:B------:R-:W-:Y:S02]  /*a460*/  LOP3.LUT R40, R49, 0xffffe000, RZ, 0xc0, !PT ;  /* 0xffffe00031287812 */ /* 0x000fe400078ec0ff */
[----:B------:R-:W-:Y:S02]  /*a470*/  LOP3.LUT R41, R50, 0xffffe000, RZ, 0xc0, !PT ;  /* 0xffffe00032297812 */ /* 0x000fe400078ec0ff */
[----:B------:R-:W-:Y:S02]  /*a480*/  LOP3.LUT R42, R51, 0xffffe000, RZ, 0xc0, !PT ;  /* 0xffffe000332a7812 */ /* 0x000fe400078ec0ff */
[----:B-1----:R-:W-:Y:S01]  /*a490*/  SYNCS.ARRIVE.TRANS64.RED.A1T0 RZ, [UR5], RZ ;  /* 0x000000ffffff79a7 */ /* 0x002fe20008100405 */
[----:B------:R-:W-:Y:S02]  /*a4a0*/  LOP3.LUT R43, R44, 0xffffe000, RZ, 0xc0, !PT ;  /* 0xffffe0002c2b7812 */ /* 0x000fe400078ec0ff */
[----:B------:R-:W-:Y:S02]  /*a4b0*/  LOP3.LUT R44, R45, 0xffffe000, RZ, 0xc0, !PT ;  /* 0xffffe0002d2c7812 */ /* 0x000fe400078ec0ff */
[----:B------:R-:W-:Y:S02]  /*a4c0*/  LOP3.LUT R45, R46, 0xffffe000, RZ, 0xc0, !PT ;  /* 0xffffe0002e2d7812 */ /* 0x000fe400078ec0ff */
[----:B------:R-:W-:Y:S01]  /*a4d0*/  LOP3.LUT R46, R47, 0xffffe000, RZ, 0xc0, !PT ;  /* 0xffffe0002f2e7812 */ /* 0x000fe200078ec0ff */
[C---:B------:R-:W-:Y:S01]  /*a4e0*/  FMUL R4, R32.reuse, R4 ;  /* 0x0000000420047220 */ /* 0x040fe20000400000 */
[C---:B------:R-:W-:Y:S01]  /*a4f0*/  FMUL R5, R32.reuse, R5 ;  /* 0x0000000520057220 */ /* 0x040fe20000400000 */
[C---:B------:R-:W-:Y:S01]  /*a500*/  FMUL R6, R32.reuse, R6 ;  /* 0x0000000620067220 */ /* 0x040fe20000400000 */
[C---:B------:R-:W-:Y:S01]  /*a510*/  FMUL R7, R32.reuse, R7 ;  /* 0x0000000720077220 */ /* 0x040fe20000400000 */
[C---:B------:R-:W-:Y:S01]  /*a520*/  FFMA R4, R35.reuse, R0, R4 ;  /* 0x0000000023047223 */ /* 0x040fe20000000004 */
[C---:B------:R-:W-:Y:S01]  /*a530*/  FFMA R5, R35.reuse, R2, R5 ;  /* 0x0000000223057223 */ /* 0x040fe20000000005 */
[C---:B------:R-:W-:Y:S01]  /*a540*/  FFMA R6, R35.reuse, R3, R6 ;  /* 0x0000000323067223 */ /* 0x040fe20000000006 */
[C---:B------:R-:W-:Y:S01]  /*a550*/  FFMA R7, R35.reuse, R20, R7 ;  /* 0x0000001423077223 */ /* 0x040fe20000000007 */
[C---:B------:R-:W-:Y:S01]  /*a560*/  FMUL R8, R32.reuse, R8 ;  /* 0x0000000820087220 */ /* 0x040fe20000400000 */
        /* <DEDUP_REMOVED lines=9> */
[----:B------:R-:W-:Y:S01]  /*a600*/  F2FP.TF32.F32.PACK_B R7, R7 ;  /* 0x00000007ff07723e */ /* 0x000fe200024050ff */
[C---:B------:R-:W-:Y:S01]  /*a610*/  FFMA R11, R35.reuse, R38, R11 ;  /* 0x00000026230b7223 */ /* 0x040fe2000000000b */
[C---:B------:R-:W-:Y:S01]  /*a620*/  FMUL R12, R32.reuse, R12 ;  /* 0x0000000c200c7220 */ /* 0x040fe20000400000 */
[----:B------:R-:W-:Y:S01]  /*a630*/  F2FP.TF32.F32.PACK_B R8, R8 ;  /* 0x00000008ff08723e */ /* 0x000fe200024050ff */
[C---:B------:R-:W-:Y:S01]  /*a640*/  FMUL R13, R32.reuse, R13 ;  /* 0x0000000d200d7220 */ /* 0x040fe20000400000 */
[----:B------:R1:W-:Y:S01]  /*a650*/  STS.128 [R79+0x6000], R4 ;  /* 0x006000044f007388 */ /* 0x0003e20000000c00 */
        /* <DEDUP_REMOVED lines=8> */
[C---:B------:R-:W-:Y:S01]  /*a6e0*/  FFMA R15, R35.reuse, R42, R15 ;  /* 0x0000002a230f7223 */ /* 0x040fe2000000000f */
[C---:B------:R-:W-:Y:S01]  /*a6f0*/  FMUL R16, R32.reuse, R16 ;  /* 0x0000001020107220 */ /* 0x040fe20000400000 */
[----:B------:R-:W-:Y:S01]  /*a700*/  F2FP.TF32.F32.PACK_B R12, R12 ;  /* 0x0000000cff0c723e */ /* 0x000fe200024050ff */
[----:B------:R1:W-:Y:S01]  /*a710*/  STS.128 [R78+0x6010], R8 ;  /* 0x006010084e007388 */ /* 0x0003e20000000c00 */
[C---:B------:R-:W-:Y:S01]  /*a720*/  FMUL R17, R32.reuse, R17 ;  /* 0x0000001120117220 */ /* 0x040fe20000400000 */
[C---:B------:R-:W-:Y:S01]  /*a730*/  FMUL R18, R32.reuse, R18 ;  /* 0x0000001220127220 */ /* 0x040fe20000400000 */
[----:B------:R-:W-:Y:S01]  /*a740*/  FMUL R19, R32, R19 ;  /* 0x0000001320137220 */ /* 0x000fe20000400000 */
[----:B------:R-:W-:Y:S01]  /*a750*/  F2FP.TF32.F32.PACK_B R13, R13 ;  /* 0x0000000dff0d723e */ /* 0x000fe200024050ff */
[C---:B------:R-:W-:Y:S01]  /*a760*/  FFMA R16, R35.reuse, R43, R16 ;  /* 0x0000002b23107223 */ /* 0x040fe20000000010 */
[----:B------:R-:W-:Y:S01]  /*a770*/  F2FP.TF32.F32.PACK_B R14, R14 ;  /* 0x0000000eff0e723e */ /* 0x000fe200024050ff */
[C---:B------:R-:W-:Y:S01]  /*a780*/  FFMA R17, R35.reuse, R44, R17 ;  /* 0x0000002c23117223 */ /* 0x040fe20000000011 */
[----:B------:R-:W-:Y:S01]  /*a790*/  F2FP.TF32.F32.PACK_B R15, R15 ;  /* 0x0000000fff0f723e */ /* 0x000fe200024050ff */
[C---:B------:R-:W-:Y:S01]  /*a7a0*/  FFMA R18, R35.reuse, R45, R18 ;  /* 0x0000002d23127223 */ /* 0x040fe20000000012 */
[----:B------:R-:W-:Y:S01]  /*a7b0*/  FFMA R19, R35, R46, R19 ;  /* 0x0000002e23137223 */ /* 0x000fe20000000013 */
[----:B------:R-:W-:Y:S02]  /*a7c0*/  F2FP.TF32.F32.PACK_B R16, R16 ;  /* 0x00000010ff10723e */ /* 0x000fe400024050ff */
[----:B------:R1:W-:Y:S01]  /*a7d0*/  STS.128 [R77+0x6020], R12 ;  /* 0x0060200c4d007388 */ /* 0x0003e20000000c00 */
[----:B------:R-:W-:Y:S02]  /*a7e0*/  F2FP.TF32.F32.PACK_B R17, R17 ;  /* 0x00000011ff11723e */ /* 0x000fe400024050ff */
        /* <DEDUP_REMOVED lines=20> */
.L_x_159:
[----:B------:R-:W-:Y:S05]  /*a930*/  BSYNC.RECONVERGENT B0 ;  /* 0x0000000000007941 */ /* 0x000fea0003800200 */
.L_x_158:
[----:B------:R-:W-:Y:S01]  /*a940*/  BAR.SYNC.DEFER_BLOCKING 0x1, 0x80 ;  /* 0x0042000000007b1d */ /* 0x000fe20000010000 */
[----:B------:R-:W-:Y:S01]  /*a950*/  UISETP.NE.AND UP0, UPT, UR49, -0x8, UPT ;  /* 0xfffffff83100788c */ /* 0x000fe2000bf05270 */
[----:B------:R-:W-:Y:S08]  /*a960*/  IADD3 R0, PT, PT, R30, 0x1, RZ ;  /* 0x000000011e007810 */ /* 0x000ff00007ffe0ff */
[----:B------:R-:W-:Y:S05]  /*a970*/  BRA.U !UP0, `(.L_x_160) ;  /* 0x0000000108287547 */ /* 0x000fea000b800000 */
[----:B------:R-:W-:Y:S01]  /*a980*/  ISETP.NE.AND P0, PT, R86, RZ, PT ;  /* 0x000000ff5600720c */ /* 0x000fe20003f05270 */
[----:B------:R-:W-:Y:S01]  /*a990*/  IMAD.U32 R3, RZ, RZ, UR51 ;  /* 0x00000033ff037e24 */ /* 0x000fe2000f8e00ff */
[----:B------:R-:W-:Y:S01]  /*a9a0*/  UIADD3 UR51, UPT, UPT, UR51, 0x1, URZ ;  /* 0x0000000133337890 */ /* 0x000fe2000fffe0ff */
[----:B------:R-:W-:Y:S03]  /*a9b0*/  IMAD.U32 R2, RZ, RZ, UR37 ;  /* 0x00000025ff027e24 */ /* 0x000fe6000f8e00ff */
[----:B------:R-:W-:Y:S04]  /*a9c0*/  UISETP.NE.AND UP0, UPT, UR51, 0x4, UPT ;  /* 0x000000043300788c */ /* 0x000fe8000bf05270 */
[----:B------:R-:W-:Y:S03]  /*a9d0*/  USEL UR51, UR51, URZ, UP0 ;  /* 0x000000ff33337287 */ /* 0x000fe60008000000 */
[----:B------:R-:W-:Y:S05]  /*a9e0*/  @P0 LEA R3, R3, UR48, 0x3 ;  /* 0x0000003003030c11 */ /* 0x000fea000f8e18ff */
[----:B------:R-:W-:Y:S05]  /*a9f0*/  @P0 VIADD R3, R3, 0x50 ;  /* 0x0000005003030836 */ /* 0x000fea0000000000 */
[----:B------:R-:W-:Y:S04]  /*aa00*/  @P0 PRMT R2, R2, 0x654, R3 ;  /* 0x0000065402020816 */ /* 0x000fe80000000003 */
[----:B------:R2:W-:Y:S03]  /*aa10*/  @P0 SYNCS.ARRIVE.TRANS64.RED.A1T0 RZ, [R2+URZ], RZ ;  /* 0x000000ff02ff09a7 */ /* 0x0005e600081004ff */
.L_x_160:
[----:B------:R-:W-:Y:S01]  /*aa20*/  ISETP.NE.AND P2, PT, R82, RZ, PT ;  /* 0x000000ff5200720c */ /* 0x000fe20003f45270 */
[----:B------:R-:W-:Y:S01]  /*aa30*/  UIADD3 UR49, UPT, UPT, UR49, 0x8, URZ ;  /* 0x0000000831317890 */ /* 0x000fe2000fffe0ff */
[----:B------:R-:W-:Y:S01]  /*aa40*/  ISETP.NE.AND P0, PT, R84, 0x2, PT ;  /* 0x000000025400780c */ /* 0x000fe20003f05270 */
[----:B------:R-:W-:Y:S01]  /*aa50*/  IMAD.IADD R20, R29, 0x1, R66 ;  /* 0x000000011d147824 */ /* 0x000fe200078e0242 */
[----:B------:R-:W-:Y:S01]  /*aa60*/  ISETP.NE.AND P1, PT, R0, 0x4, PT ;  /* 0x000000040000780c */ /* 0x000fe20003f25270 */
[----:B------:R-:W-:Y:S01]  /*aa70*/  IMAD.IADD R21, R31, 0x1, R68 ;  /* 0x000000011f157824 */ /* 0x000fe200078e0244 */
[----:B--2---:R-:W-:Y:S02]  /*aa80*/  SEL R2, RZ, 0x1, P0 ;  /* 0x00000001ff027807 */ /* 0x004fe40000000000 */
[----:B------:R-:W-:Y:S02]  /*aa90*/  SEL R3, RZ, 0x1, P1 ;  /* 0x00000001ff037807 */ /* 0x000fe40000800000 */
[----:B------:R-:W-:Y:S02]  /*aaa0*/  LOP3.LUT R75, R75, R2, RZ, 0x3c, !PT ;  /* 0x000000024b4b7212 */ /* 0x000fe400078e3cff */
[----:B------:R-:W-:Y:S02]  /*aab0*/  LOP3.LUT R76, R76, R3, RZ, 0x3c, !PT ;  /* 0x000000034c4c7212 */ /* 0x000fe400078e3cff */
[----:B------:R-:W-:Y:S02]  /*aac0*/  @P2 R2UR UR36, R74 ;  /* 0x000000004a2422ca */ /* 0x000fe400000e0000 */
[----:B------:R-:W-:Y:S02]  /*aad0*/  SEL R84, R84, RZ, P0 ;  /* 0x000000ff54547207 */ /* 0x000fe40000000000 */
[----:B------:R-:W-:Y:S01]  /*aae0*/  SEL R30, R0, RZ, P1 ;  /* 0x000000ff001e7207 */ /* 0x000fe20000800000 */
[----:B------:R-:W-:Y:S10]  /*aaf0*/  @P2 BRA `(.L_x_161) ;  /* 0xffffffa400a82947 */ /* 0x000ff4000383ffff */
[----:B------:R-:W-:-:S09]  /*ab00*/  UISETP.NE.AND UP0, UPT, UR50, URZ, UPT ;  /* 0x000000ff3200728c */ /* 0x000fd2000bf05270 */
[----:B------:R-:W-:Y:S05]  /*ab10*/  BRA.U !UP0, `(.L_x_162) ;  /* 0x0000000108487547 */ /* 0x000fea000b800000 */
[----:B------:R-:W2:Y:S02]  /*ab20*/  LDCU.64 UR4, c[0x0][0x890] ;  /* 0x00011200ff0477ac */ /* 0x000ea40008000a00 */
[----:B--2---:R-:W-:-:S04]  /*ab30*/  UISETP.NE.U32.AND UP0, UPT, UR4, URZ, UPT ;  /* 0x000000ff0400728c */ /* 0x004fc8000bf05070 */
[----:B------:R-:W-:-:S09]  /*ab40*/  UISETP.NE.AND.EX UP0, UPT, UR5, URZ, UPT, UP0 ;  /* 0x000000ff0500728c */ /* 0x000fd2000bf05300 */
[----:B------:R-:W-:Y:S05]  /*ab50*/  BRA.U UP0, `(.L_x_163) ;  /* 0x00000001000c7547 */ /* 0x000fea000b800000 */
[----:B------:R-:W-:-:S13]  /*ab60*/  FSETP.NEU.AND P0, PT, R35, RZ, PT ;  /* 0x000000ff2300720b */ /* 0x000fda0003f0d000 */
[----:B------:R-:W-:Y:S05]  /*ab70*/  @!P0 EXIT ;  /* 0x000000000000894d */ /* 0x000fea0003800000 */
[----:B------:R-:W-:Y:S05]  /*ab80*/  BRA `(.L_x_162) ;  /* 0x00000000002c7947 */ /* 0x000fea0003800000 */
.L_x_163:
[----:B------:R-:W-:Y:S01]  /*ab90*/  ISETP.NE.AND P0, PT, R83, RZ, PT ;  /* 0x000000ff5300720c */ /* 0x000fe20003f05270 */
[----:B------:R-:W-:-:S12]  /*aba0*/  BSSY.RECONVERGENT B0, `(.L_x_162) ;  /* 0x0000009000007945 */ /* 0x000fd80003800200 */
[----:B------:R-:W-:Y:S05]  /*abb0*/  @P0 BRA `(.L_x_164) ;  /* 0x0000000000140947 */ /* 0x000fea0003800000 */
[----:B------:R-:W2:Y:S02]  /*abc0*/  LDCU.64 UR4, c[0x0][0x888] ;  /* 0x00011100ff0477ac */ /* 0x000ea40008000a00 */
[----:B--2---:R-:W-:-:S04]  /*abd0*/  ISETP.NE.U32.AND P0, PT, RZ, UR4, PT ;  /* 0x00000004ff007c0c */ /* 0x004fc8000bf05070 */
[----:B------:R-:W-:-:S13]  /*abe0*/  ISETP.NE.AND.EX P0, PT, RZ, UR5, PT, P0 ;  /* 0x00000005ff007c0c */ /* 0x000fda000bf05300 */
[----:B------:R-:W-:Y:S05]  /*abf0*/  @!P0 EXIT ;  /* 0x000000000000894d */ /* 0x000fea0003800000 */
[----:B------:R-:W-:Y:S05]  /*ac00*/  BRA `(.L_x_165) ;  /* 0x0000000000087947 */ /* 0x000fea0003800000 */
.L_x_164:
[----:B------:R-:W-:-:S13]  /*ac10*/  FSETP.NEU.AND P0, PT, R35, RZ, PT ;  /* 0x000000ff2300720b */ /* 0x000fda0003f0d000 */
[----:B------:R-:W-:Y:S05]  /*ac20*/  @!P0 EXIT ;  /* 0x000000000000894d */ /* 0x000fea0003800000 */
.L_x_165:
[----:B------:R-:W-:Y:S05]  /*ac30*/  BSYNC.RECONVERGENT B0 ;  /* 0x0000000000007941 */ /* 0x000fea0003800200 */
.L_x_162:
[----:B------:R-:W-:Y:S01]  /*ac40*/  ULEA UR4, UR51, UR48, 0x3 ;  /* 0x0000003033047291 */ /* 0x000fe2000f8e18ff */
[----:B------:R-:W-:-:S04]  /*ac50*/  DEPBAR.LE SB0, 0x0 ;  /* 0x000080000000791a */ /* 0x000fc80000000000 */
[----:B------:R-:W-:-:S04]  /*ac60*/  UIADD3 UR4, UPT, UPT, UR4, 0x50, URZ ;  /* 0x0000005004047890 */ /* 0x000fc8000fffe0ff */
[----:B------:R-:W-:-:S09]  /*ac70*/  UPRMT UR4, UR37, 0x654, UR4 ;  /* 0x0000065425047896 */ /* 0x000fd20008000004 */
[----:B------:R-:W-:Y:S01]  /*ac80*/  SYNCS.ARRIVE.TRANS64.RED.A1T0 RZ, [UR4], RZ ;  /* 0x000000ffffff79a7 */ /* 0x000fe20008100404 */
[----:B------:R-:W-:Y:S05]  /*ac90*/  EXIT ;  /* 0x000000000000794d */ /* 0x000fea0003800000 */
.L_x_19:
[----:B--2---:R2:W1:Y:S02]  /*aca0*/  SYNCS.PHASECHK.TRANS64.TRYWAIT P0, [R3+URZ+0xf0], R2 ;  /* 0x0000f002030075a7 */ /* 0x00446400080011ff */
[----:B-1----:R-:W-:Y:S05]  /*acb0*/  @!P0 NANOSLEEP.SYNCS 0x989680 ;  /* 0x009896800000895d */ /* 0x002fea0003900000 */
[----:B------:R-:W1:Y:S02]  /*acc0*/  @!P0 SYNCS.PHASECHK.TRANS64 P0, [R3+URZ+0xf0], R2 ;  /* 0x0000f002030085a7 */ /* 0x000e6400080010ff */
[----:B-1----:R-:W-:Y:S05]  /*acd0*/  @!P0 BRA `(.L_x_19) ;  /* 0xfffffffc00f08947 */ /* 0x002fea000383ffff */
[----:B------:R-:W-:Y:S05]  /*ace0*/  BRA `(.L_x_166) ;  /* 0xffffff6800387947 */ /* 0x000fea000383ffff */
.L_x_22:
[----:B-1----:R-:W-:-:S07]  /*acf0*/  MOV R2, UR33 ;  /* 0x0000002100027c02 */ /* 0x002fce0008000f00 */
.L_x_167:
[----:B-1----:R1:W2:Y:S02]  /*ad00*/  SYNCS.PHASECHK.TRANS64.TRYWAIT P0, [R2+URZ+0x18], R5 ;  /* 0x00001805020075a7 */ /* 0x0022a400080011ff */
[----:B--2---:R-:W-:Y:S05]  /*ad10*/  @!P0 NANOSLEEP.SYNCS 0x989680 ;  /* 0x009896800000895d */ /* 0x004fea0003900000 */
[----:B------:R-:W2:Y:S02]  /*ad20*/  @!P0 SYNCS.PHASECHK.TRANS64 P0, [R2+URZ+0x18], R5 ;  /* 0x00001805020085a7 */ /* 0x000ea400080010ff */
[----:B--2---:R-:W-:Y:S05]  /*ad30*/  @!P0 BRA `(.L_x_167) ;  /* 0xfffffffc00f08947 */ /* 0x004fea000383ffff */
[----:B------:R-:W-:Y:S05]  /*ad40*/  BRA `(.L_x_21) ;  /* 0xffffff6800887947 */ /* 0x000fea000383ffff */
.L_x_28:
[----:B-1----:R-:W-:-:S07]  /*ad50*/  MOV R2, UR17 ;  /* 0x0000001100027c02 */ /* 0x002fce0008000f00 */
.L_x_168:
[----:B-1----:R1:W2:Y:S02]  /*ad60*/  SYNCS.PHASECHK.TRANS64.TRYWAIT P0, [R2+URZ+0x18], R5 ;  /* 0x00001805020075a7 */ /* 0x0022a400080011ff */
[----:B--2---:R-:W-:Y:S05]  /*ad70*/  @!P0 NANOSLEEP.SYNCS 0x989680 ;  /* 0x009896800000895d */ /* 0x004fea0003900000 */
[----:B------:R-:W2:Y:S02]  /*ad80*/  @!P0 SYNCS.PHASECHK.TRANS64 P0, [R2+URZ+0x18], R5 ;  /* 0x00001805020085a7 */ /* 0x000ea400080010ff */
[----:B--2---:R-:W-:Y:S05]  /*ad90*/  @!P0 BRA `(.L_x_168) ;  /* 0xfffffffc00f08947 */ /* 0x004fea000383ffff */
[----:B------:R-:W-:Y:S05]  /*ada0*/  BRA `(.L_x_27) ;  /* 0xffffff6c002c7947 */ /* 0x000fea000383ffff */
.L_x_32:
[----:B-1----:R1:W2:Y:S02]  /*adb0*/  SYNCS.PHASECHK.TRANS64.TRYWAIT P0, [R2+URZ+0x80], R3 ;  /* 0x00008003020075a7 */ /* 0x0022a400080011ff */
[----:B--2---:R-:W-:Y:S05]  /*adc0*/  @!P0 NANOSLEEP.SYNCS 0x989680 ;  /* 0x009896800000895d */ /* 0x004fea0003900000 */
[----:B------:R-:W2:Y:S02]  /*add0*/  @!P0 SYNCS.PHASECHK.TRANS64 P0, [R2+URZ+0x80], R3 ;  /* 0x00008003020085a7 */ /* 0x000ea400080010ff */
[----:B--2---:R-:W-:Y:S05]  /*ade0*/  @!P0 BRA `(.L_x_32) ;  /* 0xfffffffc00f08947 */ /* 0x004fea000383ffff */
[----:B------:R-:W-:Y:S05]  /*adf0*/  BRA `(.L_x_169) ;  /* 0xffffff6c00b87947 */ /* 0x000fea000383ffff */
.L_x_36:
[----:B----4-:R-:W-:-:S07]  /*ae00*/  MOV R0, UR5 ;  /* 0x0000000500007c02 */ /* 0x010fce0008000f00 */
.L_x_170:
[----:B-1----:R1:W2:Y:S02]  /*ae10*/  SYNCS.PHASECHK.TRANS64.TRYWAIT P0, [R0+URZ], R3 ;  /* 0x00000003000075a7 */ /* 0x0022a400080011ff */
[----:B--2---:R-:W-:Y:S05]  /*ae20*/  @!P0 NANOSLEEP.SYNCS 0x989680 ;  /* 0x009896800000895d */ /* 0x004fea0003900000 */
[----:B------:R-:W2:Y:S02]  /*ae30*/  @!P0 SYNCS.PHASECHK.TRANS64 P0, [R0+URZ], R3 ;  /* 0x00000003000085a7 */ /* 0x000ea400080010ff */
[----:B--2---:R-:W-:Y:S05]  /*ae40*/  @!P0 BRA `(.L_x_170) ;  /* 0xfffffffc00f08947 */ /* 0x004fea000383ffff */
[----:B------:R-:W-:Y:S05]  /*ae50*/  BRA `(.L_x_171) ;  /* 0xffffff7400287947 */ /* 0x000fea000383ffff */
.L_x_37:
[----:B----4-:R-:W-:-:S07]  /*ae60*/  MOV R0, UR5 ;  /* 0x0000000500007c02 */ /* 0x010fce0008000f00 */
.L_x_172:
[----:B-1----:R1:W2:Y:S02]  /*ae70*/  SYNCS.PHASECHK.TRANS64.TRYWAIT P0, [R0+URZ], R3 ;  /* 0x00000003000075a7 */ /* 0x0022a400080011ff */
[----:B--2---:R-:W-:Y:S05]  /*ae80*/  @!P0 NANOSLEEP.SYNCS 0x989680 ;  /* 0x009896800000895d */ /* 0x004fea0003900000 */
[----:B------:R-:W2:Y:S02]  /*ae90*/  @!P0 SYNCS.PHASECHK.TRANS64 P0, [R0+URZ], R3 ;  /* 0x00000003000085a7 */ /* 0x000ea400080010ff */
[----:B--2---:R-:W-:Y:S05]  /*aea0*/  @!P0 BRA `(.L_x_172) ;  /* 0xfffffffc00f08947 */ /* 0x004fea000383ffff */
[----:B------:R-:W-:Y:S05]  /*aeb0*/  BRA `(.L_x_173) ;  /* 0xffffff7400347947 */ /* 0x000fea000383ffff */
.L_x_40:
[----:B-1----:R1:W2:Y:S02]  /*aec0*/  SYNCS.PHASECHK.TRANS64.TRYWAIT P0, [R0+URZ+0xe0], R5 ;  /* 0x0000e005000075a7 */ /* 0x0022a400080011ff */
[----:B--2---:R-:W-:Y:S05]  /*aed0*/  @!P0 NANOSLEEP.SYNCS 0x989680 ;  /* 0x009896800000895d */ /* 0x004fea0003900000 */
[----:B------:R-:W2:Y:S02]  /*aee0*/  @!P0 SYNCS.PHASECHK.TRANS64 P0, [R0+URZ+0xe0], R5 ;  /* 0x0000e005000085a7 */ /* 0x000ea400080010ff */
[----:B--2---:R-:W-:Y:S05]  /*aef0*/  @!P0 BRA `(.L_x_40) ;  /* 0xfffffffc00f08947 */ /* 0x004fea000383ffff */
[----:B------:R-:W-:Y:S05]  /*af00*/  BRA `(.L_x_174) ;  /* 0xffffff7400907947 */ /* 0x000fea000383ffff */
.L_x_41:
[----:B------:R-:W-:-:S07]  /*af10*/  MOV R0, UR5 ;  /* 0x0000000500007c02 */ /* 0x000fce0008000f00 */
.L_x_175:
[----:B-1----:R1:W2:Y:S02]  /*af20*/  SYNCS.PHASECHK.TRANS64.TRYWAIT P0, [R0+URZ+0x90], R5 ;  /* 0x00009005000075a7 */ /* 0x0022a400080011ff */
[----:B--2---:R-:W-:Y:S05]  /*af30*/  @!P0 NANOSLEEP.SYNCS 0x989680 ;  /* 0x009896800000895d */ /* 0x004fea0003900000 */
[----:B------:R-:W2:Y:S02]  /*af40*/  @!P0 SYNCS.PHASECHK.TRANS64 P0, [R0+URZ+0x90], R5 ;  /* 0x00009005000085a7 */ /* 0x000ea400080010ff */
[----:B--2---:R-:W-:Y:S05]  /*af50*/  @!P0 BRA `(.L_x_175) ;  /* 0xfffffffc00f08947 */ /* 0x004fea000383ffff */
[----:B------:R-:W-:Y:S05]  /*af60*/  BRA `(.L_x_176) ;  /* 0xffffff7400a07947 */ /* 0x000fea000383ffff */
.L_x_42:
[----:B-1----:R1:W2:Y:S02]  /*af70*/  SYNCS.PHASECHK.TRANS64.TRYWAIT P1, [R0+URZ+0x80], R5 ;  /* 0x00008005000075a7 */ /* 0x0022a400080211ff */
[----:B--2---:R-:W-:Y:S05]  /*af80*/  @!P1 NANOSLEEP.SYNCS 0x989680 ;  /* 0x009896800000995d */ /* 0x004fea0003900000 */
[----:B------:R-:W2:Y:S02]  /*af90*/  @!P1 SYNCS.PHASECHK.TRANS64 P1, [R0+URZ+0x80], R5 ;  /* 0x00008005000095a7 */ /* 0x000ea400080210ff */
[----:B--2---:R-:W-:Y:S05]  /*afa0*/  @!P1 BRA `(.L_x_42) ;  /* 0xfffffffc00f09947 */ /* 0x004fea000383ffff */
[----:B------:R-:W-:Y:S05]  /*afb0*/  BRA `(.L_x_177) ;  /* 0xffffff7400d07947 */ /* 0x000fea000383ffff */
.L_x_45:
[----:B------:R-:W-:-:S07]  /*afc0*/  MOV R0, UR5 ;  /* 0x0000000500007c02 */ /* 0x000fce0008000f00 */
.L_x_178:
[----:B-1----:R1:W2:Y:S02]  /*afd0*/  SYNCS.PHASECHK.TRANS64.TRYWAIT P0, [R0+URZ+0x90], R3 ;  /* 0x00009003000075a7 */ /* 0x0022a400080011ff */
[----:B--2---:R-:W-:Y:S05]  /*afe0*/  @!P0 NANOSLEEP.SYNCS 0x989680 ;  /* 0x009896800000895d */ /* 0x004fea0003900000 */
[----:B------:R-:W2:Y:S02]  /*aff0*/  @!P0 SYNCS.PHASECHK.TRANS64 P0, [R0+URZ+0x90], R3 ;  /* 0x00009003000085a7 */ /* 0x000ea400080010ff */
[----:B--2---:R-:W-:Y:S05]  /*b000*/  @!P0 BRA `(.L_x_178) ;  /* 0xfffffffc00f08947 */ /* 0x004fea000383ffff */
[----:B------:R-:W-:Y:S05]  /*b010*/  BRA `(.L_x_44) ;  /* 0xffffff7800247947 */ /* 0x000fea000383ffff */
.L_x_52:
[----:B-1----:R1:W2:Y:S02]  /*b020*/  SYNCS.PHASECHK.TRANS64.TRYWAIT P1, [R0+URZ+0x80], R5 ;  /* 0x00008005000075a7 */ /* 0x0022a400080211ff */
[----:B--2---:R-:W-:Y:S05]  /*b030*/  @!P1 NANOSLEEP.SYNCS 0x989680 ;  /* 0x009896800000995d */ /* 0x004fea0003900000 */
[----:B------:R-:W2:Y:S02]  /*b040*/  @!P1 SYNCS.PHASECHK.TRANS64 P1, [R0+URZ+0x80], R5 ;  /* 0x00008005000095a7 */ /* 0x000ea400080210ff */
[----:B--2---:R-:W-:Y:S05]  /*b050*/  @!P1 BRA `(.L_x_52) ;  /* 0xfffffffc00f09947 */ /* 0x004fea000383ffff */
[----:B------:R-:W-:Y:S05]  /*b060*/  BRA `(.L_x_179) ;  /* 0xffffff7c00947947 */ /* 0x000fea000383ffff */
.L_x_53:
[----:B------:R-:W-:-:S07]  /*b070*/  MOV R3, UR7 ;  /* 0x0000000700037c02 */ /* 0x000fce0008000f00 */
.L_x_180:
[----:B-1----:R1:W2:Y:S02]  /*b080*/  SYNCS.PHASECHK.TRANS64.TRYWAIT P0, [R3+URZ+0xc0], R0 ;  /* 0x0000c000030075a7 */ /* 0x0022a400080011ff */
[----:B--2---:R-:W-:Y:S05]  /*b090*/  @!P0 NANOSLEEP.SYNCS 0x989680 ;  /* 0x009896800000895d */ /* 0x004fea0003900000 */
[----:B------:R-:W2:Y:S02]  /*b0a0*/  @!P0 SYNCS.PHASECHK.TRANS64 P0, [R3+URZ+0xc0], R0 ;  /* 0x0000c000030085a7 */ /* 0x000ea400080010ff */
[----:B--2---:R-:W-:Y:S05]  /*b0b0*/  @!P0 BRA `(.L_x_180) ;  /* 0xfffffffc00f08947 */ /* 0x004fea000383ffff */
[----:B------:R-:W-:Y:S05]  /*b0c0*/  BRA `(.L_x_181) ;  /* 0xffffff7c00cc7947 */ /* 0x000fea000383ffff */
.L_x_56:
[----:B------:R-:W-:Y:S07]  /*b0d0*/  MOV R0, UR6 ;  /* 0x0000000600007c02 */ /* 0x000fee0008000f00 */
.L_x_182:
[----:B-1----:R1:W2:Y:S02]  /*b0e0*/  SYNCS.PHASECHK.TRANS64.TRYWAIT P0, [R0+URZ], R3 ;  /* 0x00000003000075a7 */ /* 0x0022a400080011ff */
[----:B--2---:R-:W-:Y:S05]  /*b0f0*/  @!P0 NANOSLEEP.SYNCS 0x989680 ;  /* 0x009896800000895d */ /* 0x004fea0003900000 */
[----:B------:R-:W2:Y:S02]  /*b100*/  @!P0 SYNCS.PHASECHK.TRANS64 P0, [R0+URZ], R3 ;  /* 0x00000003000085a7 */ /* 0x000ea400080010ff */
[----:B--2---:R-:W-:Y:S05]  /*b110*/  @!P0 BRA `(.L_x_182) ;  /* 0xfffffffc00f08947 */ /* 0x004fea000383ffff */
[----:B------:R-:W-:Y:S05]  /*b120*/  BRA `(.L_x_55) ;  /* 0xffffff7c00e87947 */ /* 0x000fea000383ffff */
.L_x_59:
[----:B------:R-:W-:-:S07]  /*b130*/  MOV R0, UR6 ;  /* 0x0000000600007c02 */ /* 0x000fce0008000f00 */
.L_x_183:
[----:B--2---:R2:W4:Y:S02]  /*b140*/  SYNCS.PHASECHK.TRANS64.TRYWAIT P0, [R0+URZ], R3 ;  /* 0x00000003000075a7 */ /* 0x00452400080011ff */
[----:B----4-:R-:W-:Y:S05]  /*b150*/  @!P0 NANOSLEEP.SYNCS 0x989680 ;  /* 0x009896800000895d */ /* 0x010fea0003900000 */
[----:B------:R-:W4:Y:S02]  /*b160*/  @!P0 SYNCS.PHASECHK.TRANS64 P0, [R0+URZ], R3 ;  /* 0x00000003000085a7 */ /* 0x000f2400080010ff */
[----:B----4-:R-:W-:Y:S05]  /*b170*/  @!P0 BRA `(.L_x_183) ;  /* 0xfffffffc00f08947 */ /* 0x010fea000383ffff */
[----:B------:R-:W-:Y:S05]  /*b180*/  BRA `(.L_x_184) ;  /* 0xffffff8000c47947 */ /* 0x000fea000383ffff */
.L_x_60:
[----:B------:R-:W-:-:S07]  /*b190*/  MOV R0, UR6 ;  /* 0x0000000600007c02 */ /* 0x000fce0008000f00 */
.L_x_185:
[----:B-1----:R1:W2:Y:S02]  /*b1a0*/  SYNCS.PHASECHK.TRANS64.TRYWAIT P0, [R0+URZ], R3 ;  /* 0x00000003000075a7 */ /* 0x0022a400080011ff */
[----:B--2---:R-:W-:Y:S05]  /*b1b0*/  @!P0 NANOSLEEP.SYNCS 0x989680 ;  /* 0x009896800000895d */ /* 0x004fea0003900000 */
[----:B------:R-:W2:Y:S02]  /*b1c0*/  @!P0 SYNCS.PHASECHK.TRANS64 P0, [R0+URZ], R3 ;  /* 0x00000003000085a7 */ /* 0x000ea400080010ff */
[----:B--2---:R-:W-:Y:S05]  /*b1d0*/  @!P0 BRA `(.L_x_185) ;  /* 0xfffffffc00f08947 */ /* 0x004fea000383ffff */
[----:B------:R-:W-:Y:S05]  /*b1e0*/  BRA `(.L_x_186) ;  /* 0xffffff8000d07947 */ /* 0x000fea000383ffff */
.L_x_61:
[----:B------:R-:W-:-:S07]  /*b1f0*/  MOV R0, UR6 ;  /* 0x0000000600007c02 */ /* 0x000fce0008000f00 */
.L_x_187:
[----:B-1----:R1:W2:Y:S02]  /*b200*/  SYNCS.PHASECHK.TRANS64.TRYWAIT P0, [R0+URZ], R3 ;  /* 0x00000003000075a7 */ /* 0x0022a400080011ff */
[----:B--2---:R-:W-:Y:S05]  /*b210*/  @!P0 NANOSLEEP.SYNCS 0x989680 ;  /* 0x009896800000895d */ /* 0x004fea0003900000 */
[----:B------:R-:W2:Y:S02]  /*b220*/  @!P0 SYNCS.PHASECHK.TRANS64 P0, [R0+URZ], R3 ;  /* 0x00000003000085a7 */ /* 0x000ea400080010ff */
[----:B--2---:R-:W-:Y:S05]  /*b230*/  @!P0 BRA `(.L_x_187) ;  /* 0xfffffffc00f08947 */ /* 0x004fea000383ffff */
[----:B------:R-:W-:Y:S05]  /*b240*/  BRA `(.L_x_188) ;  /* 0xffffff8000dc7947 */ /* 0x000fea000383ffff */
.L_x_62:
[----:B------:R-:W-:-:S07]  /*b250*/  MOV R0, UR7 ;  /* 0x0000000700007c02 */ /* 0x000fce0008000f00 */
.L_x_189:
[----:B-1----:R1:W2:Y:S02]  /*b260*/  SYNCS.PHASECHK.TRANS64.TRYWAIT P0, [R0+URZ], R3 ;  /* 0x00000003000075a7 */ /* 0x0022a400080011ff */
[----:B--2---:R-:W-:Y:S05]  /*b270*/  @!P0 NANOSLEEP.SYNCS 0x989680 ;  /* 0x009896800000895d */ /* 0x004fea0003900000 */
[----:B------:R-:W2:Y:S02]  /*b280*/  @!P0 SYNCS.PHASECHK.TRANS64 P0, [R0+URZ], R3 ;  /* 0x00000003000085a7 */ /* 0x000ea400080010ff */
[----:B--2---:R-:W-:Y:S05]  /*b290*/  @!P0 BRA `(.L_x_189) ;  /* 0xfffffffc00f08947 */ /* 0x004fea000383ffff */
[----:B------:R-:W-:Y:S05]  /*b2a0*/  BRA `(.L_x_190) ;  /* 0xffffff8000e87947 */ /* 0x000fea000383ffff */
.L_x_67:
[----:B--2---:R2:W3:Y:S02]  /*b2b0*/  SYNCS.PHASECHK.TRANS64.TRYWAIT P0, [R0+URZ+0x80], R3 ;  /* 0x00008003000075a7 */ /* 0x0044e400080011ff */
[----:B---3--:R-:W-:Y:S05]  /*b2c0*/  @!P0 NANOSLEEP.SYNCS 0x989680 ;  /* 0x009896800000895d */ /* 0x008fea0003900000 */
[----:B------:R-:W3:Y:S02]  /*b2d0*/  @!P0 SYNCS.PHASECHK.TRANS64 P0, [R0+URZ+0x80], R3 ;  /* 0x00008003000085a7 */ /* 0x000ee400080010ff */
[----:B---3--:R-:W-:Y:S05]  /*b2e0*/  @!P0 BRA `(.L_x_67) ;  /* 0xfffffffc00f08947 */ /* 0x008fea000383ffff */
[----:B------:R-:W-:Y:S05]  /*b2f0*/  BRA `(.L_x_191) ;  /* 0xffffff8400ec7947 */ /* 0x000fea000383ffff */
.L_x_70:
[----:B------:R-:W-:Y:S07]  /*b300*/  MOV R0, UR7 ;  /* 0x0000000700007c02 */ /* 0x000fee0008000f00 */
.L_x_192:
[----:B--2---:R2:W3:Y:S02]  /*b310*/  SYNCS.PHASECHK.TRANS64.TRYWAIT P0, [R0+URZ+0x78], R3 ;  /* 0x00007803000075a7 */ /* 0x0044e400080011ff */
[----:B---3--:R-:W-:Y:S05]  /*b320*/  @!P0 NANOSLEEP.SYNCS 0x989680 ;  /* 0x009896800000895d */ /* 0x008fea0003900000 */
[----:B------:R-:W3:Y:S02]  /*b330*/  @!P0 SYNCS.PHASECHK.TRANS64 P0, [R0+URZ+0x78], R3 ;  /* 0x00007803000085a7 */ /* 0x000ee400080010ff */
[----:B---3--:R-:W-:Y:S05]  /*b340*/  @!P0 BRA `(.L_x_192) ;  /* 0xfffffffc00f08947 */ /* 0x008fea000383ffff */
[----:B------:R-:W-:Y:S05]  /*b350*/  BRA `(.L_x_69) ;  /* 0xffffff8800cc7947 */ /* 0x000fea000383ffff */
.L_x_73:
[----:B------:R-:W-:Y:S07]  /*b360*/  MOV R3, UR7 ;  /* 0x0000000700037c02 */ /* 0x000fee0008000f00 */
.L_x_193:
[----:B-1----:R1:W2:Y:S02]  /*b370*/  SYNCS.PHASECHK.TRANS64.TRYWAIT P0, [R3+URZ+0x50], R12 ;  /* 0x0000500c030075a7 */ /* 0x0022a400080011ff */
[----:B--2---:R-:W-:Y:S05]  /*b380*/  @!P0 NANOSLEEP.SYNCS 0x989680 ;  /* 0x009896800000895d */ /* 0x004fea0003900000 */
[----:B------:R-:W2:Y:S02]  /*b390*/  @!P0 SYNCS.PHASECHK.TRANS64 P0, [R3+URZ+0x50], R12 ;  /* 0x0000500c030085a7 */ /* 0x000ea400080010ff */
[----:B--2---:R-:W-:Y:S05]  /*b3a0*/  @!P0 BRA `(.L_x_193) ;  /* 0xfffffffc00f08947 */ /* 0x004fea000383ffff */
[----:B------:R-:W-:Y:S05]  /*b3b0*/  BRA `(.L_x_194) ;  /* 0xffffff8c00487947 */ /* 0x000fea000383ffff */
.L_x_74:
[----:B-1----:R-:W-:Y:S07]  /*b3c0*/  MOV R3, UR7 ;  /* 0x0000000700037c02 */ /* 0x002fee0008000f00 */
.L_x_195:
[----:B-1----:R1:W2:Y:S02]  /*b3d0*/  SYNCS.PHASECHK.TRANS64.TRYWAIT P0, [R3+URZ+0x58], R12 ;  /* 0x0000580c030075a7 */ /* 0x0022a400080011ff */
[----:B--2---:R-:W-:Y:S05]  /*b3e0*/  @!P0 NANOSLEEP.SYNCS 0x989680 ;  /* 0x009896800000895d */ /* 0x004fea0003900000 */
[----:B------:R-:W2:Y:S02]  /*b3f0*/  @!P0 SYNCS.PHASECHK.TRANS64 P0, [R3+URZ+0x58], R12 ;  /* 0x0000580c030085a7 */ /* 0x000ea400080010ff */
[----:B--2---:R-:W-:Y:S05]  /*b400*/  @!P0 BRA `(.L_x_195) ;  /* 0xfffffffc00f08947 */ /* 0x004fea000383ffff */
[----:B------:R-:W-:Y:S05]  /*b410*/  BRA `(.L_x_196) ;  /* 0xffffff8c00887947 */ /* 0x000fea000383ffff */
.L_x_75:
[----:B-1----:R-:W-:Y:S07]  /*b420*/  MOV R3, UR7 ;  /* 0x0000000700037c02 */ /* 0x002fee0008000f00 */
.L_x_197:
[----:B-1----:R1:W2:Y:S02]  /*b430*/  SYNCS.PHASECHK.TRANS64.TRYWAIT P0, [R3+URZ+0x60], R12 ;  /* 0x0000600c030075a7 */ /* 0x0022a400080011ff */
[----:B--2---:R-:W-:Y:S05]  /*b440*/  @!P0 NANOSLEEP.SYNCS 0x989680 ;  /* 0x009896800000895d */ /* 0x004fea0003900000 */
[----:B------:R-:W2:Y:S02]  /*b450*/  @!P0 SYNCS.PHASECHK.TRANS64 P0, [R3+URZ+0x60], R12 ;  /* 0x0000600c030085a7 */ /* 0x000ea400080010ff */
[----:B--2---:R-:W-:Y:S05]  /*b460*/  @!P0 BRA `(.L_x_197) ;  /* 0xfffffffc00f08947 */ /* 0x004fea000383ffff */
[----:B------:R-:W-:Y:S05]  /*b470*/  BRA `(.L_x_198) ;  /* 0xffffff8c00cc7947 */ /* 0x000fea000383ffff */
.L_x_76:
[----:B-1----:R-:W-:Y:S07]  /*b480*/  MOV R3, UR7 ;  /* 0x0000000700037c02 */ /* 0x002fee0008000f00 */
.L_x_199:
[----:B-1----:R1:W2:Y:S02]  /*b490*/  SYNCS.PHASECHK.TRANS64.TRYWAIT P0, [R3+URZ+0x68], R12 ;  /* 0x0000680c030075a7 */ /* 0x0022a400080011ff */
[----:B--2---:R-:W-:Y:S05]  /*b4a0*/  @!P0 NANOSLEEP.SYNCS 0x989680 ;  /* 0x009896800000895d */ /* 0x004fea0003900000 */
[----:B------:R-:W2:Y:S02]  /*b4b0*/  @!P0 SYNCS.PHASECHK.TRANS64 P0, [R3+URZ+0x68], R12 ;  /* 0x0000680c030085a7 */ /* 0x000ea400080010ff */
[----:B--2---:R-:W-:Y:S05]  /*b4c0*/  @!P0 BRA `(.L_x_199) ;  /* 0xfffffffc00f08947 */ /* 0x004fea000383ffff */
[----:B------:R-:W-:Y:S05]  /*b4d0*/  BRA `(.L_x_200) ;  /* 0xffffff9000147947 */ /* 0x000fea000383ffff */
.L_x_77:
[----:B-1----:R-:W-:Y:S07]  /*b4e0*/  MOV R3, UR7 ;  /* 0x0000000700037c02 */ /* 0x002fee0008000f00 */
.L_x_201:
[----:B-1----:R1:W2:Y:S02]  /*b4f0*/  SYNCS.PHASECHK.TRANS64.TRYWAIT P0, [R3+URZ+0x50], R20 ;  /* 0x00005014030075a7 */ /* 0x0022a400080011ff */
[----:B--2---:R-:W-:Y:S05]  /*b500*/  @!P0 NANOSLEEP.SYNCS 0x989680 ;  /* 0x009896800000895d */ /* 0x004fea0003900000 */
[----:B------:R-:W2:Y:S02]  /*b510*/  @!P0 SYNCS.PHASECHK.TRANS64 P0, [R3+URZ+0x50], R20 ;  /* 0x00005014030085a7 */ /* 0x000ea400080010ff */
[----:B--2---:R-:W-:Y:S05]  /*b520*/  @!P0 BRA `(.L_x_201) ;  /* 0xfffffffc00f08947 */ /* 0x004fea000383ffff */
[----:B------:R-:W-:Y:S05]  /*b530*/  BRA `(.L_x_202) ;  /* 0xffffff9000607947 */ /* 0x000fea000383ffff */
.L_x_78:
[----:B-1----:R-:W-:Y:S07]  /*b540*/  MOV R3, UR7 ;  /* 0x0000000700037c02 */ /* 0x002fee0008000f00 */
.L_x_203:
[----:B-1----:R1:W2:Y:S02]  /*b550*/  SYNCS.PHASECHK.TRANS64.TRYWAIT P0, [R3+URZ+0x58], R20 ;  /* 0x00005814030075a7 */ /* 0x0022a400080011ff */
[----:B--2---:R-:W-:Y:S05]  /*b560*/  @!P0 NANOSLEEP.SYNCS 0x989680 ;  /* 0x009896800000895d */ /* 0x004fea0003900000 */
[----:B------:R-:W2:Y:S02]  /*b570*/  @!P0 SYNCS.PHASECHK.TRANS64 P0, [R3+URZ+0x58], R20 ;  /* 0x00005814030085a7 */ /* 0x000ea400080010ff */
[----:B--2---:R-:W-:Y:S05]  /*b580*/  @!P0 BRA `(.L_x_203) ;  /* 0xfffffffc00f08947 */ /* 0x004fea000383ffff */
[----:B------:R-:W-:Y:S05]  /*b590*/  BRA `(.L_x_204) ;  /* 0xffffff9000a87947 */ /* 0x000fea000383ffff */
.L_x_79:
[----:B-1----:R-:W-:Y:S07]  /*b5a0*/  MOV R3, UR7 ;  /* 0x0000000700037c02 */ /* 0x002fee0008000f00 */
.L_x_205:
[----:B-1----:R1:W2:Y:S02]  /*b5b0*/  SYNCS.PHASECHK.TRANS64.TRYWAIT P0, [R3+URZ+0x60], R20 ;  /* 0x00006014030075a7 */ /* 0x0022a400080011ff */
[----:B--2---:R-:W-:Y:S05]  /*b5c0*/  @!P0 NANOSLEEP.SYNCS 0x989680 ;  /* 0x009896800000895d */ /* 0x004fea0003900000 */
[----:B------:R-:W2:Y:S02]  /*b5d0*/  @!P0 SYNCS.PHASECHK.TRANS64 P0, [R3+URZ+0x60], R20 ;  /* 0x00006014030085a7 */ /* 0x000ea400080010ff */
[----:B--2---:R-:W-:Y:S05]  /*b5e0*/  @!P0 BRA `(.L_x_205) ;  /* 0xfffffffc00f08947 */ /* 0x004fea000383ffff */
[----:B------:R-:W-:Y:S05]  /*b5f0*/  BRA `(.L_x_206) ;  /* 0xffffff9000f07947 */ /* 0x000fea000383ffff */
.L_x_80:
[----:B------:R-:W-:Y:S07]  /*b600*/  MOV R3, UR7 ;  /* 0x0000000700037c02 */ /* 0x000fee0008000f00 */
.L_x_207:
[----:B-1----:R1:W2:Y:S02]  /*b610*/  SYNCS.PHASECHK.TRANS64.TRYWAIT P0, [R3+URZ+0x68], R20 ;  /* 0x00006814030075a7 */ /* 0x0022a400080011ff */
[----:B--2---:R-:W-:Y:S05]  /*b620*/  @!P0 NANOSLEEP.SYNCS 0x989680 ;  /* 0x009896800000895d */ /* 0x004fea0003900000 */
[----:B------:R-:W2:Y:S02]  /*b630*/  @!P0 SYNCS.PHASECHK.TRANS64 P0, [R3+URZ+0x68], R20 ;  /* 0x00006814030085a7 */ /* 0x000ea400080010ff */
[----:B--2---:R-:W-:Y:S05]  /*b640*/  @!P0 BRA `(.L_x_207) ;  /* 0xfffffffc00f08947 */ /* 0x004fea000383ffff */
[----:B------:R-:W-:Y:S05]  /*b650*/  BRA `(.L_x_208) ;  /* 0xffffff9400787947 */ /* 0x000fea000383ffff */
.L_x_82:
[----:B------:R-:W-:-:S07]  /*b660*/  MOV R3, UR7 ;  /* 0x0000000700037c02 */ /* 0x000fce0008000f00 */
.L_x_209:
[----:B-1----:R1:W3:Y:S02]  /*b670*/  SYNCS.PHASECHK.TRANS64.TRYWAIT P0, [R3+URZ+0x50], R12 ;  /* 0x0000500c030075a7 */ /* 0x0022e400080011ff */
[----:B---3--:R-:W-:Y:S05]  /*b680*/  @!P0 NANOSLEEP.SYNCS 0x989680 ;  /* 0x009896800000895d */ /* 0x008fea0003900000 */
[----:B------:R-:W3:Y:S02]  /*b690*/  @!P0 SYNCS.PHASECHK.TRANS64 P0, [R3+URZ+0x50], R12 ;  /* 0x0000500c030085a7 */ /* 0x000ee400080010ff */
[----:B---3--:R-:W-:Y:S05]  /*b6a0*/  @!P0 BRA `(.L_x_209) ;  /* 0xfffffffc00f08947 */ /* 0x008fea000383ffff */
[----:B------:R-:W-:Y:S05]  /*b6b0*/  BRA `(.L_x_210) ;  /* 0xffffff9400e07947 */ /* 0x000fea000383ffff */
.L_x_83:
[----:B-1----:R-:W-:-:S07]  /*b6c0*/  MOV R3, UR7 ;  /* 0x0000000700037c02 */ /* 0x002fce0008000f00 */
.L_x_211:
[----:B-1----:R1:W3:Y:S02]  /*b6d0*/  SYNCS.PHASECHK.TRANS64.TRYWAIT P0, [R3+URZ+0x58], R12 ;  /* 0x0000580c030075a7 */ /* 0x0022e400080011ff */
[----:B---3--:R-:W-:Y:S05]  /*b6e0*/  @!P0 NANOSLEEP.SYNCS 0x989680 ;  /* 0x009896800000895d */ /* 0x008fea0003900000 */
[----:B------:R-:W3:Y:S02]  /*b6f0*/  @!P0 SYNCS.PHASECHK.TRANS64 P0, [R3+URZ+0x58], R12 ;  /* 0x0000580c030085a7 */ /* 0x000ee400080010ff */
[----:B---3--:R-:W-:Y:S05]  /*b700*/  @!P0 BRA `(.L_x_211) ;  /* 0xfffffffc00f08947 */ /* 0x008fea000383ffff */
[----:B------:R-:W-:Y:S05]  /*b710*/  BRA `(.L_x_212) ;  /* 0xffffff9400d07947 */ /* 0x000fea000383ffff */
.L_x_84:
[----:B-1----:R-:W-:-:S07]  /*b720*/  MOV R3, UR7 ;  /* 0x0000000700037c02 */ /* 0x002fce0008000f00 */
.L_x_213:
[----:B-1----:R1:W3:Y:S02]  /*b730*/  SYNCS.PHASECHK.TRANS64.TRYWAIT P0, [R3+URZ+0x60], R12 ;  /* 0x0000600c030075a7 */ /* 0x0022e400080011ff */
[----:B---3--:R-:W-:Y:S05]  /*b740*/  @!P0 NANOSLEEP.SYNCS 0x989680 ;  /* 0x009896800000895d */ /* 0x008fea0003900000 */
[----:B------:R-:W3:Y:S02]  /*b750*/  @!P0 SYNCS.PHASECHK.TRANS64 P0, [R3+URZ+0x60], R12 ;  /* 0x0000600c030085a7 */ /* 0x000ee400080010ff */
[----:B---3--:R-:W-:Y:S05]  /*b760*/  @!P0 BRA `(.L_x_213) ;  /* 0xfffffffc00f08947 */ /* 0x008fea000383ffff */
[----:B------:R-:W-:Y:S05]  /*b770*/  BRA `(.L_x_214) ;  /* 0xffffff9400c47947 */ /* 0x000fea000383ffff */
.L_x_86:
[----:B--2---:R2:W4:Y:S02]  /*b780*/  SYNCS.PHASECHK.TRANS64.TRYWAIT P0, [R0+URZ+0x80], R3 ;  /* 0x00008003000075a7 */ /* 0x00452400080011ff */
[----:B----4-:R-:W-:Y:S05]  /*b790*/  @!P0 NANOSLEEP.SYNCS 0x989680 ;  /* 0x009896800000895d */ /* 0x010fea0003900000 */
[----:B------:R-:W4:Y:S02]  /*b7a0*/  @!P0 SYNCS.PHASECHK.TRANS64 P0, [R0+URZ+0x80], R3 ;  /* 0x00008003000085a7 */ /* 0x000f2400080010ff */
[----:B----4-:R-:W-:Y:S05]  /*b7b0*/  @!P0 BRA `(.L_x_86) ;  /* 0xfffffffc00f08947 */ /* 0x010fea000383ffff */
[----:B------:R-:W-:Y:S05]  /*b7c0*/  BRA `(.L_x_215) ;  /* 0xffffff9800887947 */ /* 0x000fea000383ffff */
.L_x_97:
[----:B-1----:R-:W-:Y:S04]  /*b7d0*/  MOV R2, UR48 ;  /* 0x0000003000027c02 */ /* 0x002fe80008000f00 */
[----:B------:R1:W3:Y:S03]  /*b7e0*/  SYNCS.PHASECHK.TRANS64.TRYWAIT P1, [R2+URZ+0x30], R3 ;  /* 0x00003003020075a7 */ /* 0x0002e600080211ff */
[----:B---3--:R-:W-:Y:S05]  /*b7f0*/  @!P1 NANOSLEEP.SYNCS 0x989680 ;  /* 0x009896800000995d */ /* 0x008fea0003900000 */
[----:B------:R-:W3:Y:S02]  /*b800*/  @!P1 SYNCS.PHASECHK.TRANS64 P1, [R2+URZ+0x30], R3 ;  /* 0x00003003020095a7 */ /* 0x000ee400080210ff */
[----:B---3--:R-:W-:Y:S05]  /*b810*/  @!P1 BRA `(.L_x_97) ;  /* 0xfffffffc00ec9947 */ /* 0x008fea000383ffff */
[----:B------:R-:W-:Y:S05]  /*b820*/  BRA `(.L_x_96) ;  /* 0xffffffa400907947 */ /* 0x000fea000383ffff */
.L_x_99:
[----:B-1----:R1:W4:Y:S02]  /*b830*/  SYNCS.PHASECHK.TRANS64.TRYWAIT P0, [R87+URZ+0xa0], R0 ;  /* 0x0000a000570075a7 */ /* 0x00232400080011ff */
[----:B----4-:R-:W-:Y:S05]  /*b840*/  @!P0 NANOSLEEP.SYNCS 0x989680 ;  /* 0x009896800000895d */ /* 0x010fea0003900000 */
[----:B------:R-:W4:Y:S02]  /*b850*/  @!P0 SYNCS.PHASECHK.TRANS64 P0, [R87+URZ+0xa0], R0 ;  /* 0x0000a000570085a7 */ /* 0x000f2400080010ff */
[----:B----4-:R-:W-:Y:S05]  /*b860*/  @!P0 BRA `(.L_x_99) ;  /* 0xfffffffc00f08947 */ /* 0x010fea000383ffff */
[----:B------:R-:W-:Y:S05]  /*b870*/  BRA `(.L_x_98) ;  /* 0xffffffa400b87947 */ /* 0x000fea000383ffff */
.L_x_108:
[----:B-1----:R1:W2:Y:S02]  /*b880*/  SYNCS.PHASECHK.TRANS64.TRYWAIT P0, [R3+URZ+0x30], R0 ;  /* 0x00003000030075a7 */ /* 0x0022a400080011ff */
[----:B--2---:R-:W-:Y:S05]  /*b890*/  @!P0 NANOSLEEP.SYNCS 0x989680 ;  /* 0x009896800000895d */ /* 0x004fea0003900000 */
[----:B------:R-:W2:Y:S02]  /*b8a0*/  @!P0 SYNCS.PHASECHK.TRANS64 P0, [R3+URZ+0x30], R0 ;  /* 0x00003000030085a7 */ /* 0x000ea400080010ff */
[----:B--2---:R-:W-:Y:S05]  /*b8b0*/  @!P0 BRA `(.L_x_108) ;  /* 0xfffffffc00f08947 */ /* 0x004fea000383ffff */
[----:B------:R-:W-:Y:S05]  /*b8c0*/  BRA `(.L_x_107) ;  /* 0xffffffac00d47947 */ /* 0x000fea000383ffff */
.L_x_116:
[----:B-1----:R1:W2:Y:S02]  /*b8d0*/  SYNCS.PHASECHK.TRANS64.TRYWAIT P0, [R91+URZ+0x30], R6 ;  /* 0x000030065b0075a7 */ /* 0x0022a400080011ff */
[----:B--2---:R-:W-:Y:S05]  /*b8e0*/  @!P0 NANOSLEEP.SYNCS 0x989680 ;  /* 0x009896800000895d */ /* 0x004fea0003900000 */
[----:B------:R-:W2:Y:S02]  /*b8f0*/  @!P0 SYNCS.PHASECHK.TRANS64 P0, [R91+URZ+0x30], R6 ;  /* 0x000030065b0085a7 */ /* 0x000ea400080010ff */
[----:B--2---:R-:W-:Y:S05]  /*b900*/  @!P0 BRA `(.L_x_116) ;  /* 0xfffffffc00f08947 */ /* 0x004fea000383ffff */
[----:B------:R-:W-:Y:S05]  /*b910*/  BRA `(.L_x_115) ;  /* 0xffffffb800147947 */ /* 0x000fea000383ffff */
.L_x_124:
[----:B-1----:R1:W2:Y:S02]  /*b920*/  SYNCS.PHASECHK.TRANS64.TRYWAIT P0, [R91+URZ+0x30], R6 ;  /* 0x000030065b0075a7 */ /* 0x0022a400080011ff */
[----:B--2---:R-:W-:Y:S05]  /*b930*/  @!P0 NANOSLEEP.SYNCS 0x989680 ;  /* 0x009896800000895d */ /* 0x004fea0003900000 */
[----:B------:R-:W2:Y:S02]  /*b940*/  @!P0 SYNCS.PHASECHK.TRANS64 P0, [R91+URZ+0x30], R6 ;  /* 0x000030065b0085a7 */ /* 0x000ea400080010ff */
[----:B--2---:R-:W-:Y:S05]  /*b950*/  @!P0 BRA `(.L_x_124) ;  /* 0xfffffffc00f08947 */ /* 0x004fea000383ffff */
[----:B------:R-:W-:Y:S05]  /*b960*/  BRA `(.L_x_123) ;  /* 0xffffffc000587947 */ /* 0x000fea000383ffff */
.L_x_132:
[----:B-1----:R1:W2:Y:S02]  /*b970*/  SYNCS.PHASECHK.TRANS64.TRYWAIT P0, [R92+URZ+0x30], R5 ;  /* 0x000030055c0075a7 */ /* 0x0022a400080011ff */
[----:B--2---:R-:W-:Y:S05]  /*b980*/  @!P0 NANOSLEEP.SYNCS 0x989680 ;  /* 0x009896800000895d */ /* 0x004fea0003900000 */
[----:B------:R-:W2:Y:S02]  /*b990*/  @!P0 SYNCS.PHASECHK.TRANS64 P0, [R92+URZ+0x30], R5 ;  /* 0x000030055c0085a7 */ /* 0x000ea400080010ff */
[----:B--2---:R-:W-:Y:S05]  /*b9a0*/  @!P0 BRA `(.L_x_132) ;  /* 0xfffffffc00f08947 */ /* 0x004fea000383ffff */
[----:B------:R-:W-:Y:S05]  /*b9b0*/  BRA `(.L_x_131) ;  /* 0xffffffc800a87947 */ /* 0x000fea000383ffff */
.L_x_140:
[----:B-1----:R1:W2:Y:S02]  /*b9c0*/  SYNCS.PHASECHK.TRANS64.TRYWAIT P0, [R92+URZ+0x30], R5 ;  /* 0x000030055c0075a7 */ /* 0x0022a400080011ff */
[----:B--2---:R-:W-:Y:S05]  /*b9d0*/  @!P0 NANOSLEEP.SYNCS 0x989680 ;  /* 0x009896800000895d */ /* 0x004fea0003900000 */
[----:B------:R-:W2:Y:S02]  /*b9e0*/  @!P0 SYNCS.PHASECHK.TRANS64 P0, [R92+URZ+0x30], R5 ;  /* 0x000030055c0085a7 */ /* 0x000ea400080010ff */
[----:B--2---:R-:W-:Y:S05]  /*b9f0*/  @!P0 BRA `(.L_x_140) ;  /* 0xfffffffc00f08947 */ /* 0x004fea000383ffff */
[----:B------:R-:W-:Y:S05]  /*ba00*/  BRA `(.L_x_139) ;  /* 0xffffffd400087947 */ /* 0x000fea000383ffff */
.L_x_148:
[----:B-1----:R1:W2:Y:S02]  /*ba10*/  SYNCS.PHASECHK.TRANS64.TRYWAIT P0, [R92+URZ+0x30], R5 ;  /* 0x000030055c0075a7 */ /* 0x0022a400080011ff */
[----:B--2---:R-:W-:Y:S05]  /*ba20*/  @!P0 NANOSLEEP.SYNCS 0x989680 ;  /* 0x009896800000895d */ /* 0x004fea0003900000 */
[----:B------:R-:W2:Y:S02]  /*ba30*/  @!P0 SYNCS.PHASECHK.TRANS64 P0, [R92+URZ+0x30], R5 ;  /* 0x000030055c0085a7 */ /* 0x000ea400080010ff */
[----:B--2---:R-:W-:Y:S05]  /*ba40*/  @!P0 BRA `(.L_x_148) ;  /* 0xfffffffc00f08947 */ /* 0x004fea000383ffff */
[----:B------:R-:W-:Y:S05]  /*ba50*/  BRA `(.L_x_147) ;  /* 0xffffffdc005c7947 */ /* 0x000fea000383ffff */
.L_x_156:
[----:B-1----:R1:W2:Y:S02]  /*ba60*/  SYNCS.PHASECHK.TRANS64.TRYWAIT P0, [R92+URZ+0x30], R5 ;  /* 0x000030055c0075a7 */ /* 0x0022a400080011ff */
[----:B--2---:R-:W-:Y:S05]  /*ba70*/  @!P0 NANOSLEEP.SYNCS 0x989680 ;  /* 0x009896800000895d */ /* 0x004fea0003900000 */
[----:B------:R-:W2:Y:S02]  /*ba80*/  @!P0 SYNCS.PHASECHK.TRANS64 P0, [R92+URZ+0x30], R5 ;  /* 0x000030055c0085a7 */ /* 0x000ea400080010ff */
[----:B--2---:R-:W-:Y:S05]  /*ba90*/  @!P0 BRA `(.L_x_156) ;  /* 0xfffffffc00f08947 */ /* 0x004fea000383ffff */
[----:B------:R-:W-:Y:S05]  /*baa0*/  BRA `(.L_x_155) ;  /* 0xffffffe400b07947 */ /* 0x000fea000383ffff */
        .weak           $__internal_0_$__cuda_sm10x_tcgen05_guardrail_trap_col_being_dealloced_not_returned_by_alloc
        .type           $__internal_0_$__cuda_sm10x_tcgen05_guardrail_trap_col_being_dealloced_not_returned_by_alloc,@function
        .size           $__internal_0_$__cuda_sm10x_tcgen05_guardrail_trap_col_being_dealloced_not_returned_by_alloc,($__internal_1_$__cuda_sm10x_tcgen05_guardrail_trap_phase_invalid_during_alloc - $__internal_0_$__cuda_sm10x_tcgen05_guardrail_trap_col_being_dealloced_not_returned_by_alloc)
$__internal_0_$__cuda_sm10x_tcgen05_guardrail_trap_col_being_dealloced_not_returned_by_alloc:
[----:B------:R-:W-:Y:S05]  /*bab0*/  BPT.TRAP 0x1 ;  /* 0x000000040000795c */ /* 0x000fea0000300000 */
[----:B------:R-:W-:-:S04]  /*bac0*/  HFMA2 R3, -RZ, RZ, 0, 0 ;  /* 0x00000000ff037431 */ /* 0x000fc800000001ff */
[----:B------:R-:W-:Y:S05]  /*bad0*/  RET.REL.NODEC R2 `(_ZN7cutlass13device_kernelINS_4gemm6kernel13GemmUniversalIN4cute5tupleIJiiiiEEENS1_10collective13CollectiveMmaINS1_35MainloopSm100TmaUmmaWarpSpecializedILi3ELi2ELi4ENS5_IJNS4_1CILi1EEESB_SB_EEEEENS5_IJNSA_ILi128EEESE_NSA_ILi32EEEEEENS_10tfloat32_tENS5_IJlSB_lEEESH_SI_NS4_8TiledMMAINS4_8MMA_AtomIJNS4_17SM100_MMA_TF32_SSISH_SH_fLi128ELi128ELNS4_4UMMA5MajorE0ELSN_0ELNSM_7ScaleInE0ELSO_0EEEEEENS4_6LayoutISC_NS5_IJNSA_ILi0EEESS_SS_EEEEENS5_IJNS4_10UnderscoreESV_SV_EEEEENS4_13SM90_TMA_LOADENS4_14ComposedLayoutINS4_7SwizzleILi3ELi4ELi3EEENS4_18smem_ptr_flag_bitsILi32EEENSR_INS5_IJNSA_ILi8EEESF_EEENS5_IJSF_SB_EEEEEEEvNS4_8identityESY_S18_vS19_EENS_8epilogue10collective18CollectiveEpilogueINS1B_23Sm100TmaWarpSpecializedILi4ELi2ELi16ELb1ELb0EEEJSG_NS5_IJNSR_ISE_SB_EENSR_INSA_ILi16EEESB_EEEEESH_SI_SH_SI_NS1B_6fusion15FusionCallbacksIS1F_NS1K_17LinearCombinationISH_fSH_fLNS_15FloatRoundStyleE2EEESG_S1J_JEEENS4_5SM1004TMEM4LOAD26SM100_TMEM_LOAD_32dp32b16xESY_NSZ_INS10_ILi2ELi4ELi3EEES13_NSR_INS5_IJS14_S1H_EEENS5_IJS1H_SB_EEEEEEENS4_39AutoVectorizingCopyWithAssumedAlignmentILi128EEENS4_14SM90_TMA_STOREES1Y_S20_S20_EEEvvEEEEvNT_6ParamsE) ;  /* 0xffffff4402487950 */ /* 0x000fea0003c3ffff */
        .weak           $__internal_1_$__cuda_sm10x_tcgen05_guardrail_trap_phase_invalid_during_alloc
        .type           $__internal_1_$__cuda_sm10x_tcgen05_guardrail_trap_phase_invalid_during_alloc,@function
        .size           $__internal_1_$__cuda_sm10x_tcgen05_guardrail_trap_phase_invalid_during_alloc,($__internal_2_$__cuda_sm10x_tcgen05_guardrail_trap_unallocated_columns_being_dealloced - $__internal_1_$__cuda_sm10x_tcgen05_guardrail_trap_phase_invalid_during_alloc)
$__internal_1_$__cuda_sm10x_tcgen05_guardrail_trap_phase_invalid_during_alloc:
[----:B------:R-:W-:Y:S05]  /*bae0*/  BPT.TRAP 0x1 ;  /* 0x000000040000795c */ /* 0x000fea0000300000 */
[----:B------:R-:W-:-:S04]  /*baf0*/  MOV R3, 0x0 ;  /* 0x0000000000037802 */ /* 0x000fc80000000f00 */
[----:B------:R-:W-:Y:S05]  /*bb00*/  RET.REL.NODEC R2 `(_ZN7cutlass13device_kernelINS_4gemm6kernel13GemmUniversalIN4cute5tupleIJiiiiEEENS1_10collective13CollectiveMmaINS1_35MainloopSm100TmaUmmaWarpSpecializedILi3ELi2ELi4ENS5_IJNS4_1CILi1EEESB_SB_EEEEENS5_IJNSA_ILi128EEESE_NSA_ILi32EEEEEENS_10tfloat32_tENS5_IJlSB_lEEESH_SI_NS4_8TiledMMAINS4_8MMA_AtomIJNS4_17SM100_MMA_TF32_SSISH_SH_fLi128ELi128ELNS4_4UMMA5MajorE0ELSN_0ELNSM_7ScaleInE0ELSO_0EEEEEENS4_6LayoutISC_NS5_IJNSA_ILi0EEESS_SS_EEEEENS5_IJNS4_10UnderscoreESV_SV_EEEEENS4_13SM90_TMA_LOADENS4_14ComposedLayoutINS4_7SwizzleILi3ELi4ELi3EEENS4_18smem_ptr_flag_bitsILi32EEENSR_INS5_IJNSA_ILi8EEESF_EEENS5_IJSF_SB_EEEEEEEvNS4_8identityESY_S18_vS19_EENS_8epilogue10collective18CollectiveEpilogueINS1B_23Sm100TmaWarpSpecializedILi4ELi2ELi16ELb1ELb0EEEJSG_NS5_IJNSR_ISE_SB_EENSR_INSA_ILi16EEESB_EEEEESH_SI_SH_SI_NS1B_6fusion15FusionCallbacksIS1F_NS1K_17LinearCombinationISH_fSH_fLNS_15FloatRoundStyleE2EEESG_S1J_JEEENS4_5SM1004TMEM4LOAD26SM100_TMEM_LOAD_32dp32b16xESY_NSZ_INS10_ILi2ELi4ELi3EEES13_NSR_INS5_IJS14_S1H_EEENS5_IJS1H_SB_EEEEEEENS4_39AutoVectorizingCopyWithAssumedAlignmentILi128EEENS4_14SM90_TMA_STOREES1Y_S20_S20_EEEvvEEEEvNT_6ParamsE) ;  /* 0xffffff44023c7950 */ /* 0x000fea0003c3ffff */
        .weak           $__internal_2_$__cuda_sm10x_tcgen05_guardrail_trap_unallocated_columns_being_dealloced
        .type           $__internal_2_$__cuda_sm10x_tcgen05_guardrail_trap_unallocated_columns_being_dealloced,@function
        .size           $__internal_2_$__cuda_sm10x_tcgen05_guardrail_trap_unallocated_columns_being_dealloced,(.L_x_217 - $__internal_2_$__cuda_sm10x_tcgen05_guardrail_trap_unallocated_columns_being_dealloced)
$__internal_2_$__cuda_sm10x_tcgen05_guardrail_trap_unallocated_columns_being_dealloced:
[----:B------:R-:W-:Y:S05]  /*bb10*/  BPT.TRAP 0x1 ;  /* 0x000000040000795c */ /* 0x000fea0000300000 */
[----:B------:R-:W-:-:S04]  /*bb20*/  HFMA2 R3, -RZ, RZ, 0, 0 ;  /* 0x00000000ff037431 */ /* 0x000fc800000001ff */
[----:B------:R-:W-:Y:S05]  /*bb30*/  RET.REL.NODEC R2 `(_ZN7cutlass13device_kernelINS_4gemm6kernel13GemmUniversalIN4cute5tupleIJiiiiEEENS1_10collective13CollectiveMmaINS1_35MainloopSm100TmaUmmaWarpSpecializedILi3ELi2ELi4ENS5_IJNS4_1CILi1EEESB_SB_EEEEENS5_IJNSA_ILi128EEESE_NSA_ILi32EEEEEENS_10tfloat32_tENS5_IJlSB_lEEESH_SI_NS4_8TiledMMAINS4_8MMA_AtomIJNS4_17SM100_MMA_TF32_SSISH_SH_fLi128ELi128ELNS4_4UMMA5MajorE0ELSN_0ELNSM_7ScaleInE0ELSO_0EEEEEENS4_6LayoutISC_NS5_IJNSA_ILi0EEESS_SS_EEEEENS5_IJNS4_10UnderscoreESV_SV_EEEEENS4_13SM90_TMA_LOADENS4_14ComposedLayoutINS4_7SwizzleILi3ELi4ELi3EEENS4_18smem_ptr_flag_bitsILi32EEENSR_INS5_IJNSA_ILi8EEESF_EEENS5_IJSF_SB_EEEEEEEvNS4_8identityESY_S18_vS19_EENS_8epilogue10collective18CollectiveEpilogueINS1B_23Sm100TmaWarpSpecializedILi4ELi2ELi16ELb1ELb0EEEJSG_NS5_IJNSR_ISE_SB_EENSR_INSA_ILi16EEESB_EEEEESH_SI_SH_SI_NS1B_6fusion15FusionCallbacksIS1F_NS1K_17LinearCombinationISH_fSH_fLNS_15FloatRoundStyleE2EEESG_S1J_JEEENS4_5SM1004TMEM4LOAD26SM100_TMEM_LOAD_32dp32b16xESY_NSZ_INS10_ILi2ELi4ELi3EEES13_NSR_INS5_IJS14_S1H_EEENS5_IJS1H_SB_EEEEEEENS4_39AutoVectorizingCopyWithAssumedAlignmentILi128EEENS4_14SM90_TMA_STOREES1Y_S20_S20_EEEvvEEEEvNT_6ParamsE) ;  /* 0xffffff4402307950 */ /* 0x000fea0003c3ffff */
.L_x_216:
[----:B------:R-:W-:-:S00]  /*bb40*/  BRA `(.L_x_216) ;  /* 0xfffffffc00fc7947 */ /* 0x000fc0000383ffff */
[----:B------:R-:W-:-:S00]  /*bb50*/  NOP ;  /* 0x0000000000007918 */ /* 0x000fc00000000000 */
        /* <DEDUP_REMOVED lines=10> */
.L_x_217:


//--------------------- .nv.global.init           --------------------------
	.section	.nv.global.init,"aw",@progbits
.nv.global.init:
	.type		$str$27,@object
	.size		$str$27,($str$28 - $str$27)
$str$27:
        /*0000*/ 	.byte	0x28, 0x61, 0x64, 0x64, 0x72, 0x65, 0x73, 0x73, 0x20, 0x26, 0x20, 0x6d, 0x61, 0x73, 0x6b, 0x29
        /*0010*/ 	.byte	0x20, 0x3d, 0x3d, 0x20, 0x30, 0x00
	.type		$str$28,@object
	.size		$str$28,($str$26 - $str$28)
$str$28:
        /*0016*/ 	.byte	0x2f, 0x74, 0x6d, 0x70, 0x2f, 0x63, 0x75, 0x74, 0x6c, 0x61, 0x73, 0x73, 0x5f, 0x73, 0x77, 0x65
        /*0026*/ 	.byte	0x65, 0x70, 0x5f, 0x73, 0x72, 0x63, 0x2f, 0x69, 0x6e, 0x63, 0x6c, 0x75, 0x64, 0x65, 0x2f, 0x63
        /*0036*/ 	.byte	0x75, 0x74, 0x65, 0x2f, 0x70, 0x6f, 0x69, 0x6e, 0x74, 0x65, 0x72, 0x5f, 0x66, 0x6c, 0x61, 0x67
        /*0046*/ 	.byte	0x67, 0x65, 0x64, 0x2e, 0x68, 0x70, 0x70, 0x00
	.type		$str$26,@object
	.size		$str$26,($str$25 - $str$26)
$str$26:
        /*004e*/ 	.byte	0x2f, 0x74, 0x6d, 0x70, 0x2f, 0x63, 0x75, 0x74, 0x6c, 0x61, 0x73, 0x73, 0x5f, 0x73, 0x77, 0x65
        /*005e*/ 	.byte	0x65, 0x70, 0x5f, 0x73, 0x72, 0x63, 0x2f, 0x69, 0x6e, 0x63, 0x6c, 0x75, 0x64, 0x65, 0x2f, 0x63
        /*006e*/ 	.byte	0x75, 0x74, 0x65, 0x2f, 0x61, 0x74, 0x6f, 0x6d, 0x2f, 0x63, 0x6f, 0x70, 0x79, 0x5f, 0x74, 0x72
        /*007e*/ 	.byte	0x61, 0x69, 0x74, 0x73, 0x5f, 0x73, 0x6d, 0x31, 0x30, 0x30, 0x2e, 0x68, 0x70, 0x70, 0x00
	.type		$str$25,@object
	.size		$str$25,(__unnamed_1 - $str$25)
$str$25:
        /*008d*/ 	.byte	0x28, 0x28, 0x75, 0x69, 0x6e, 0x74, 0x33, 0x32, 0x5f, 0x74, 0x28, 0x74, 0x68, 0x72, 0x65, 0x61
        /*009d*/ 	.byte	0x64, 0x49, 0x64, 0x78, 0x2e, 0x78, 0x29, 0x20, 0x2f, 0x20, 0x33, 0x32, 0x29, 0x20, 0x25, 0x20
        /*00ad*/ 	.byte	0x34, 0x29, 0x20, 0x3d, 0x3d, 0x20, 0x28, 0x28, 0x28, 0x74, 0x6d, 0x65, 0x6d, 0x5f, 0x61, 0x64
        /*00bd*/ 	.byte	0x64, 0x72, 0x20, 0x3e, 0x3e, 0x20, 0x31, 0x36, 0x29, 0x20, 0x2f, 0x20, 0x33, 0x32, 0x29, 0x20
        /*00cd*/ 	.byte	0x25, 0x20, 0x34, 0x29, 0x00
	.type		__unnamed_1,@object
	.size		__unnamed_1,(__unnamed_2 - __unnamed_1)
__unnamed_1:
        /*00d2*/ 	.byte	0x61, 0x75, 0x74, 0x6f, 0x20, 0x63, 0x75, 0x74, 0x65, 0x3a, 0x3a, 0x61, 0x73, 0x5f, 0x70, 0x6f
        /* <DEDUP_REMOVED lines=24> */
        /*0262*/ 	.byte	0x32, 0x30, 0x34, 0x38, 0x3e, 0x3e, 0x3e, 0x3e, 0x5d, 0x00
	.type		__unnamed_2,@object
	.size		__unnamed_2,(.L_2 - __unnamed_2)
__unnamed_2:
        /* <DEDUP_REMOVED lines=42> */
        /*050c*/ 	.byte	0x3e, 0x5d, 0x00
.L_2:


//--------------------- .nv.shared._ZN7cutlass13device_kernelINS_4gemm6kernel13GemmUniversalIN4cute5tupleIJiiiiEEENS1_10collective13CollectiveMmaINS1_35MainloopSm100TmaUmmaWarpSpecializedILi3ELi2ELi4ENS5_IJNS4_1CILi1EEESB_SB_EEEEENS5_IJNSA_ILi128EEESE_NSA_ILi32EEEEEENS_10tfloat32_tENS5_IJlSB_lEEESH_SI_NS4_8TiledMMAINS4_8MMA_AtomIJNS4_17SM100_MMA_TF32_SSISH_SH_fLi128ELi128ELNS4_4UMMA5MajorE0ELSN_0ELNSM_7ScaleInE0ELSO_0EEEEEENS4_6LayoutISC_NS5_IJNSA_ILi0EEESS_SS_EEEEENS5_IJNS4_10UnderscoreESV_SV_EEEEENS4_13SM90_TMA_LOADENS4_14ComposedLayoutINS4_7SwizzleILi3ELi4ELi3EEENS4_18smem_ptr_flag_bitsILi32EEENSR_INS5_IJNSA_ILi8EEESF_EEENS5_IJSF_SB_EEEEEEEvNS4_8identityESY_S18_vS19_EENS_8epilogue10collective18CollectiveEpilogueINS1B_23Sm100TmaWarpSpecializedILi4ELi2ELi16ELb1ELb0EEEJSG_NS5_IJNSR_ISE_SB_EENSR_INSA_ILi16EEESB_EEEEESH_SI_SH_SI_NS1B_6fusion15FusionCallbacksIS1F_NS1K_17LinearCombinationISH_fSH_fLNS_15FloatRoundStyleE2EEESG_S1J_JEEENS4_5SM1004TMEM4LOAD26SM100_TMEM_LOAD_32dp32b16xESY_NSZ_INS10_ILi2ELi4ELi3EEES13_NSR_INS5_IJS14_S1H_EEENS5_IJS1H_SB_EEEEEEENS4_39AutoVectorizingCopyWithAssumedAlignmentILi128EEENS4_14SM90_TMA_STOREES1Y_S20_S20_EEEvvEEEEvNT_6ParamsE --------------------------
	.section	.nv.shared._ZN7cutlass13device_kernelINS_4gemm6kernel13GemmUniversalIN4cute5tupleIJiiiiEEENS1_10collective13CollectiveMmaINS1_35MainloopSm100TmaUmmaWarpSpecializedILi3ELi2ELi4ENS5_IJNS4_1CILi1EEESB_SB_EEEEENS5_IJNSA_ILi128EEESE_NSA_ILi32EEEEEENS_10tfloat32_tENS5_IJlSB_lEEESH_SI_NS4_8TiledMMAINS4_8MMA_AtomIJNS4_17SM100_MMA_TF32_SSISH_SH_fLi128ELi128ELNS4_4UMMA5MajorE0ELSN_0ELNSM_7ScaleInE0ELSO_0EEEEEENS4_6LayoutISC_NS5_IJNSA_ILi0EEESS_SS_EEEEENS5_IJNS4_10UnderscoreESV_SV_EEEEENS4_13SM90_TMA_LOADENS4_14ComposedLayoutINS4_7SwizzleILi3ELi4ELi3EEENS4_18smem_ptr_flag_bitsILi32EEENSR_INS5_IJNSA_ILi8EEESF_EEENS5_IJSF_SB_EEEEEEEvNS4_8identityESY_S18_vS19_EENS_8epilogue10collective18CollectiveEpilogueINS1B_23Sm100TmaWarpSpecializedILi4ELi2ELi16ELb1ELb0EEEJSG_NS5_IJNSR_ISE_SB_EENSR_INSA_ILi16EEESB_EEEEESH_SI_SH_SI_NS1B_6fusion15FusionCallbacksIS1F_NS1K_17LinearCombinationISH_fSH_fLNS_15FloatRoundStyleE2EEESG_S1J_JEEENS4_5SM1004TMEM4LOAD26SM100_TMEM_LOAD_32dp32b16xESY_NSZ_INS10_ILi2ELi4ELi3EEES13_NSR_INS5_IJS14_S1H_EEENS5_IJS1H_SB_EEEEEEENS4_39AutoVectorizingCopyWithAssumedAlignmentILi128EEENS4_14SM90_TMA_STOREES1Y_S20_S20_EEEvvEEEEvNT_6ParamsE,"aw",@nobits
	.sectionflags	@""
	.align	16
	.zero		1024


//--------------------- .nv.shared.reserved.0     --------------------------
	.section	.nv.shared.reserved.0,"aw",@nobits
	.weak		__nv_reservedSMEM_offset_0_alias
	.size		__nv_reservedSMEM_offset_0_alias, 0, 64
	.other		__nv_reservedSMEM_offset_0_alias,@"STO_CUDA_RESERVED_SHARED STV_DEFAULT"
__nv_reservedSMEM_offset_0_alias:
	.zero		0
.nv.shared.reserved.0:
	.zero		64
	.weak		__nv_reservedSMEM_tcgen05_partition
	.type		__nv_reservedSMEM_tcgen05_partition,@object
	.size		__nv_reservedSMEM_tcgen05_partition,(.L_0 - __nv_reservedSMEM_tcgen05_partition)
__nv_reservedSMEM_tcgen05_partition:
	.zero		32
.L_0:


//--------------------- .nv.global                --------------------------
	.section	.nv.global,"aw",@nobits
.nv.global:
	.type		_ZN39_INTERNAL_02375ce3_4_k_cu_dd6416e3_96324cute1_E,@object
	.size		_ZN39_INTERNAL_02375ce3_4_k_cu_dd6416e3_96324cute1_E,(_ZN39_INTERNAL_02375ce3_4_k_cu_dd6416e3_96324cuda3std3__45__cpo6cbeginE - _ZN39_INTERNAL_02375ce3_4_k_cu_dd6416e3_96324cute1_E)
_ZN39_INTERNAL_02375ce3_4_k_cu_dd6416e3_96324cute1_E:
	.zero		1
	.type		_ZN39_INTERNAL_02375ce3_4_k_cu_dd6416e3_96324cuda3std3__45__cpo6cbeginE,@object
	.size		_ZN39_INTERNAL_02375ce3_4_k_cu_dd6416e3_96324cuda3std3__45__cpo6cbeginE,(_ZN39_INTERNAL_02375ce3_4_k_cu_dd6416e3_96324cuda3std3__48in_placeE - _ZN39_INTERNAL_02375ce3_4_k_cu_dd6416e3_96324cuda3std3__45__cpo6cbeginE)
_ZN39_INTERNAL_02375ce3_4_k_cu_dd6416e3_96324cuda3std3__45__cpo6cbeginE:
	.zero		1
	.type		_ZN39_INTERNAL_02375ce3_4_k_cu_dd6416e3_96324cuda3std3__48in_placeE,@object
	.size		_ZN39_INTERNAL_02375ce3_4_k_cu_dd6416e3_96324cuda3std3__48in_placeE,(_ZN39_INTERNAL_02375ce3_4_k_cu_dd6416e3_96324cuda3std6ranges3__45__cpo9iter_moveE - _ZN39_INTERNAL_02375ce3_4_k_cu_dd6416e3_96324cuda3std3__48in_placeE)
_ZN39_INTERNAL_02375ce3_4_k_cu_dd6416e3_96324cuda3std3__48in_placeE:
	.zero		1
	.type		_ZN39_INTERNAL_02375ce3_4_k_cu_dd6416e3_96324cuda3std6ranges3__45__cpo9iter_moveE,@object
	.size		_ZN39_INTERNAL_02375ce3_4_k_cu_dd6416e3_96324cuda3std6ranges3__45__cpo9iter_moveE,(_ZN39_INTERNAL_02375ce3_4_k_cu_dd6416e3_96324cuda3std3__45__cpo5beginE - _ZN39_INTERNAL_02375ce3_4_k_cu_dd6416e3_96324cuda3std6ranges3__45__cpo9iter_moveE)
_ZN39_INTERNAL_02375ce3_4_k_cu_dd6416e3_96324cuda3std6ranges3__45__cpo9iter_moveE:
	.zero		1
	.type		_ZN39_INTERNAL_02375ce3_4_k_cu_dd6416e3_96324cuda3std3__45__cpo5beginE,@object
	.size		_ZN39_INTERNAL_02375ce3_4_k_cu_dd6416e3_96324cuda3std3__45__cpo5beginE,(_ZN39_INTERNAL_02375ce3_4_k_cu_dd6416e3_96324cuda3std3__441_GLOBAL__N__02375ce3_4_k_cu_dd6416e3_96326ignoreE - _ZN39_INTERNAL_02375ce3_4_k_cu_dd6416e3_96324cuda3std3__45__cpo5beginE)
_ZN39_INTERNAL_02375ce3_4_k_cu_dd6416e3_96324cuda3std3__45__cpo5beginE:
	.zero		1
	.type		_ZN39_INTERNAL_02375ce3_4_k_cu_dd6416e3_96324cuda3std3__441_GLOBAL__N__02375ce3_4_k_cu_dd6416e3_96326ignoreE,@object
	.size		_ZN39_INTERNAL_02375ce3_4_k_cu_dd6416e3_96324cuda3std3__441_GLOBAL__N__02375ce3_4_k_cu_dd6416e3_96326ignoreE,(_ZN39_INTERNAL_02375ce3_4_k_cu_dd6416e3_96324cute7productE - _ZN39_INTERNAL_02375ce3_4_k_cu_dd6416e3_96324cuda3std3__441_GLOBAL__N__02375ce3_4_k_cu_dd6416e3_96326ignoreE)
_ZN39_INTERNAL_02375ce3_4_k_cu_dd6416e3_96324cuda3std3__441_GLOBAL__N__02375ce3_4_k_cu_dd6416e3_96326ignoreE:
	.zero		1
	.type		_ZN39_INTERNAL_02375ce3_4_k_cu_dd6416e3_96324cute7productE,@object
	.size		_ZN39_INTERNAL_02375ce3_4_k_cu_dd6416e3_96324cute7productE,(_ZN39_INTERNAL_02375ce3_4_k_cu_dd6416e3_96324cuda3std3__45__cpo3endE - _ZN39_INTERNAL_02375ce3_4_k_cu_dd6416e3_96324cute7productE)
_ZN39_INTERNAL_02375ce3_4_k_cu_dd6416e3_96324cute7productE:
	.zero		1
	.type		_ZN39_INTERNAL_02375ce3_4_k_cu_dd6416e3_96324cuda3std3__45__cpo3endE,@object
	.size		_ZN39_INTERNAL_02375ce3_4_k_cu_dd6416e3_96324cuda3std3__45__cpo3endE,(_ZN39_INTERNAL_02375ce3_4_k_cu_dd6416e3_96324cuda3std3__419piecewise_constructE - _ZN39_INTERNAL_02375ce3_4_k_cu_dd6416e3_96324cuda3std3__45__cpo3endE)
_ZN39_INTERNAL_02375ce3_4_k_cu_dd6416e3_96324cuda3std3__45__cpo3endE:
	.zero		1
	.type		_ZN39_INTERNAL_02375ce3_4_k_cu_dd6416e3_96324cuda3std3__419piecewise_constructE,@object
	.size		_ZN39_INTERNAL_02375ce3_4_k_cu_dd6416e3_96324cuda3std3__419piecewise_constructE,(_ZN39_INTERNAL_02375ce3_4_k_cu_dd6416e3_96324cuda3std3__45__cpo4cendE - _ZN39_INTERNAL_02375ce3_4_k_cu_dd6416e3_96324cuda3std3__419piecewise_constructE)
_ZN39_INTERNAL_02375ce3_4_k_cu_dd6416e3_96324cuda3std3__419piecewise_constructE:
	.zero		1
	.type		_ZN39_INTERNAL_02375ce3_4_k_cu_dd6416e3_96324cuda3std3__45__cpo4cendE,@object
	.size		_ZN39_INTERNAL_02375ce3_4_k_cu_dd6416e3_96324cuda3std3__45__cpo4cendE,(_ZN39_INTERNAL_02375ce3_4_k_cu_dd6416e3_96324cuda3std6ranges3__45__cpo4swapE - _ZN39_INTERNAL_02375ce3_4_k_cu_dd6416e3_96324cuda3std3__45__cpo4cendE)
_ZN39_INTERNAL_02375ce3_4_k_cu_dd6416e3_96324cuda3std3__45__cpo4cendE:
	.zero		1
	.type		_ZN39_INTERNAL_02375ce3_4_k_cu_dd6416e3_96324cuda3std6ranges3__45__cpo4swapE,@object
	.size		_ZN39_INTERNAL_02375ce3_4_k_cu_dd6416e3_96324cuda3std6ranges3__45__cpo4swapE,(.L_10 - _ZN39_INTERNAL_02375ce3_4_k_cu_dd6416e3_96324cuda3std6ranges3__45__cpo4swapE)
_ZN39_INTERNAL_02375ce3_4_k_cu_dd6416e3_96324cuda3std6ranges3__45__cpo4swapE:
	.zero		1
.L_10:


//--------------------- .nv.constant0._ZN7cutlass13device_kernelINS_4gemm6kernel13GemmUniversalIN4cute5tupleIJiiiiEEENS1_10collective13CollectiveMmaINS1_35MainloopSm100TmaUmmaWarpSpecializedILi3ELi2ELi4ENS5_IJNS4_1CILi1EEESB_SB_EEEEENS5_IJNSA_ILi128EEESE_NSA_ILi32EEEEEENS_10tfloat32_tENS5_IJlSB_lEEESH_SI_NS4_8TiledMMAINS4_8MMA_AtomIJNS4_17SM100_MMA_TF32_SSISH_SH_fLi128ELi128ELNS4_4UMMA5MajorE0ELSN_0ELNSM_7ScaleInE0ELSO_0EEEEEENS4_6LayoutISC_NS5_IJNSA_ILi0EEESS_SS_EEEEENS5_IJNS4_10UnderscoreESV_SV_EEEEENS4_13SM90_TMA_LOADENS4_14ComposedLayoutINS4_7SwizzleILi3ELi4ELi3EEENS4_18smem_ptr_flag_bitsILi32EEENSR_INS5_IJNSA_ILi8EEESF_EEENS5_IJSF_SB_EEEEEEEvNS4_8identityESY_S18_vS19_EENS_8epilogue10collective18CollectiveEpilogueINS1B_23Sm100TmaWarpSpecializedILi4ELi2ELi16ELb1ELb0EEEJSG_NS5_IJNSR_ISE_SB_EENSR_INSA_ILi16EEESB_EEEEESH_SI_SH_SI_NS1B_6fusion15FusionCallbacksIS1F_NS1K_17LinearCombinationISH_fSH_fLNS_15FloatRoundStyleE2EEESG_S1J_JEEENS4_5SM1004TMEM4LOAD26SM100_TMEM_LOAD_32dp32b16xESY_NSZ_INS10_ILi2ELi4ELi3EEES13_NSR_INS5_IJS14_S1H_EEENS5_IJS1H_SB_EEEEEEENS4_39AutoVectorizingCopyWithAssumedAlignmentILi128EEENS4_14SM90_TMA_STOREES1Y_S20_S20_EEEvvEEEEvNT_6ParamsE --------------------------
	.section	.nv.constant0._ZN7cutlass13device_kernelINS_4gemm6kernel13GemmUniversalIN4cute5tupleIJiiiiEEENS1_10collective13CollectiveMmaINS1_35MainloopSm100TmaUmmaWarpSpecializedILi3ELi2ELi4ENS5_IJNS4_1CILi1EEESB_SB_EEEEENS5_IJNSA_ILi128EEESE_NSA_ILi32EEEEEENS_10tfloat32_tENS5_IJlSB_lEEESH_SI_NS4_8TiledMMAINS4_8MMA_AtomIJNS4_17SM100_MMA_TF32_SSISH_SH_fLi128ELi128ELNS4_4UMMA5MajorE0ELSN_0ELNSM_7ScaleInE0ELSO_0EEEEEENS4_6LayoutISC_NS5_IJNSA_ILi0EEESS_SS_EEEEENS5_IJNS4_10UnderscoreESV_SV_EEEEENS4_13SM90_TMA_LOADENS4_14ComposedLayoutINS4_7SwizzleILi3ELi4ELi3EEENS4_18smem_ptr_flag_bitsILi32EEENSR_INS5_IJNSA_ILi8EEESF_EEENS5_IJSF_SB_EEEEEEEvNS4_8identityESY_S18_vS19_EENS_8epilogue10collective18CollectiveEpilogueINS1B_23Sm100TmaWarpSpecializedILi4ELi2ELi16ELb1ELb0EEEJSG_NS5_IJNSR_ISE_SB_EENSR_INSA_ILi16EEESB_EEEEESH_SI_SH_SI_NS1B_6fusion15FusionCallbacksIS1F_NS1K_17LinearCombinationISH_fSH_fLNS_15FloatRoundStyleE2EEESG_S1J_JEEENS4_5SM1004TMEM4LOAD26SM100_TMEM_LOAD_32dp32b16xESY_NSZ_INS10_ILi2ELi4ELi3EEES13_NSR_INS5_IJS14_S1H_EEENS5_IJS1H_SB_EEEEEEENS4_39AutoVectorizingCopyWithAssumedAlignmentILi128EEENS4_14SM90_TMA_STOREES1Y_S20_S20_EEEvvEEEEvNT_6ParamsE,"a",@progbits
	.sectionflags	@""
	.align	4
.nv.constant0._ZN7cutlass13device_kernelINS_4gemm6kernel13GemmUniversalIN4cute5tupleIJiiiiEEENS1_10collective13CollectiveMmaINS1_35MainloopSm100TmaUmmaWarpSpecializedILi3ELi2ELi4ENS5_IJNS4_1CILi1EEESB_SB_EEEEENS5_IJNSA_ILi128EEESE_NSA_ILi32EEEEEENS_10tfloat32_tENS5_IJlSB_lEEESH_SI_NS4_8TiledMMAINS4_8MMA_AtomIJNS4_17SM100_MMA_TF32_SSISH_SH_fLi128ELi128ELNS4_4UMMA5MajorE0ELSN_0ELNSM_7ScaleInE0ELSO_0EEEEEENS4_6LayoutISC_NS5_IJNSA_ILi0EEESS_SS_EEEEENS5_IJNS4_10UnderscoreESV_SV_EEEEENS4_13SM90_TMA_LOADENS4_14ComposedLayoutINS4_7SwizzleILi3ELi4ELi3EEENS4_18smem_ptr_flag_bitsILi32EEENSR_INS5_IJNSA_ILi8EEESF_EEENS5_IJSF_SB_EEEEEEEvNS4_8identityESY_S18_vS19_EENS_8epilogue10collective18CollectiveEpilogueINS1B_23Sm100TmaWarpSpecializedILi4ELi2ELi16ELb1ELb0EEEJSG_NS5_IJNSR_ISE_SB_EENSR_INSA_ILi16EEESB_EEEEESH_SI_SH_SI_NS1B_6fusion15FusionCallbacksIS1F_NS1K_17LinearCombinationISH_fSH_fLNS_15FloatRoundStyleE2EEESG_S1J_JEEENS4_5SM1004TMEM4LOAD26SM100_TMEM_LOAD_32dp32b16xESY_NSZ_INS10_ILi2ELi4ELi3EEES13_NSR_INS5_IJS14_S1H_EEENS5_IJS1H_SB_EEEEEEENS4_39AutoVectorizingCopyWithAssumedAlignmentILi128EEENS4_14SM90_TMA_STOREES1Y_S20_S20_EEEvvEEEEvNT_6ParamsE:
	.zero		2944


//--------------------- SYMBOLS --------------------------

	.type		.nv.reservedSmem.offset0,@object
	.size		.nv.reservedSmem.offset0,0x4
	.type		.nv.reservedSmem.cap,@object
	.size		.nv.reservedSmem.cap,0x4
	.type		__assertfail,@function
